def matmul_kernel(
    a_ptr,
    b_ptr,
    c_ptr,
    M,
    N,
    K,
    stride_am,
    stride_ak,
    stride_bk,
    stride_bn,
    stride_cm,
    stride_cn,
    BLOCK_M: tl.constexpr,
    BLOCK_N: tl.constexpr,
    BLOCK_K: tl.constexpr,
    GROUP_M: tl.constexpr,
):
    pid = tl.program_id(axis=0)
    num_pid_m = tl.cdiv(M, BLOCK_M)
    num_pid_n = tl.cdiv(N, BLOCK_N)
    num_pid_in_group = GROUP_M * num_pid_n
    group_id = pid // num_pid_in_group
    first_pid_m = group_id * GROUP_M
    group_size_m = min(num_pid_m - first_pid_m, GROUP_M)
    pid_m = first_pid_m + ((pid % num_pid_in_group) % group_size_m)
    pid_n = (pid % num_pid_in_group) // group_size_m

    offs_am = (pid_m * BLOCK_M + tl.arange(0, BLOCK_M)) % M
    offs_bn = (pid_n * BLOCK_N + tl.arange(0, BLOCK_N)) % N
    offs_k = tl.arange(0, BLOCK_K)
    a_ptrs = a_ptr + offs_am[:, None] * stride_am + offs_k[None, :] * stride_ak
    b_ptrs = b_ptr + offs_k[:, None] * stride_bk + offs_bn[None, :] * stride_bn

    acc = tl.zeros((BLOCK_M, BLOCK_N), dtype=tl.float32)
    for kk in range(0, tl.cdiv(K, BLOCK_K)):
        a = tl.load(a_ptrs, mask=offs_k[None, :] < K - kk * BLOCK_K, other=0.0)
        b = tl.load(b_ptrs, mask=offs_k[:, None] < K - kk * BLOCK_K, other=0.0)
        acc = tl.dot(a, b, acc)
        a_ptrs += BLOCK_K * stride_ak
        b_ptrs += BLOCK_K * stride_bk

    c = acc.to(c_ptr.dtype.element_ty)
    offs_cm = pid_m * BLOCK_M + tl.arange(0, BLOCK_M)
    offs_cn = pid_n * BLOCK_N + tl.arange(0, BLOCK_N)
    c_ptrs = c_ptr + offs_cm[:, None] * stride_cm + offs_cn[None, :] * stride_cn
    mask = (offs_cm[:, None] < M) & (offs_cn[None, :] < N)
    tl.store(c_ptrs, c, mask=mask)

# config = {"BLOCK_K": 64, "BLOCK_M": 128, "BLOCK_N": 32, "GROUP_M": 8, "arch": "sm_100", "dtype": "fp16", "num_ctas": 1, "num_stages": 4, "num_warps": 8}
# arch = sm_100


// ===== COMPILED SASS (sm_100a) =====

	.target	sm_100a

	.elftype	@"ET_EXEC"


//--------------------- .note.nv.tkinfo           --------------------------
	.section	.note.nv.tkinfo,"",@"SHT_NOTE"
	.sectionflags	@"SHF_NOTE_NV_TKINFO"
	.tkinfo
        /*0018*/ 	.word	0x00000081
        /*0030*/ 	.string	""
        /*0030*/ 	.string	"ptxas-blackwell"
        /*0030*/ 	.string	"Cuda compilation tools, release 12.9, V12.9.86"
        /*0030*/ 	.string	"Build cuda_12.9.r12.9/compiler.36037853_0"
        /*0030*/ 	.string	"-v  -suppress-debug-info  -lineinfo  -arch sm_100a "



//--------------------- .note.nv.cuver            --------------------------
	.section	.note.nv.cuver,"",@"SHT_NOTE"
	.sectionflags	@"SHF_NOTE_NV_CUVER"
        /*0018*/ 	.short	0x0001
        /*001a*/ 	.short	0x0064
        /*001c*/ 	.short	0x0001
        /*001e*/ 	.short	0x0000
        /*0020*/ 	.short	0x0001
        /*0022*/ 	.short	0x0000


//--------------------- .nv.info                  --------------------------
	.section	.nv.info,"",@"SHT_CUDA_INFO"
	.align	4


	//----- nvinfo : EIATTR_REGCOUNT
	.align		4
        /*0000*/ 	.byte	0x04, 0x2f
        /*0002*/ 	.short	(.L_4 - .L_3)
	.align		4
.L_3:
        /*0004*/ 	.word	index@(matmul_kernel)
        /*0008*/ 	.word	0x000000ae


	//----- nvinfo : EIATTR_FRAME_SIZE
	.align		4
.L_4:
        /*000c*/ 	.byte	0x04, 0x11
        /*000e*/ 	.short	(.L_6 - .L_5)
	.align		4
.L_5:
        /*0010*/ 	.word	index@($__internal_2_$__cuda_sm10x_tcgen05_guardrail_trap_unallocated_columns_being_dealloced)
        /*0014*/ 	.word	0x00000000


	//----- nvinfo : EIATTR_FRAME_SIZE
	.align		4
.L_6:
        /*0018*/ 	.byte	0x04, 0x11
        /*001a*/ 	.short	(.L_8 - .L_7)
	.align		4
.L_7:
        /*001c*/ 	.word	index@($__internal_1_$__cuda_sm10x_tcgen05_guardrail_trap_phase_invalid_during_alloc)
        /*0020*/ 	.word	0x00000000


	//----- nvinfo : EIATTR_FRAME_SIZE
	.align		4
.L_8:
        /*0024*/ 	.byte	0x04, 0x11
        /*0026*/ 	.short	(.L_10 - .L_9)
	.align		4
.L_9:
        /*0028*/ 	.word	index@($__internal_0_$__cuda_sm10x_tcgen05_guardrail_trap_col_being_dealloced_not_returned_by_alloc)
        /*002c*/ 	.word	0x00000000


	//----- nvinfo : EIATTR_FRAME_SIZE
	.align		4
.L_10:
        /*0030*/ 	.byte	0x04, 0x11
        /*0032*/ 	.short	(.L_12 - .L_11)
	.align		4
.L_11:
        /*0034*/ 	.word	index@(matmul_kernel)
        /*0038*/ 	.word	0x00000000


	//----- nvinfo : EIATTR_MIN_STACK_SIZE
	.align		4
.L_12:
        /*003c*/ 	.byte	0x04, 0x12
        /*003e*/ 	.short	(.L_14 - .L_13)
	.align		4
.L_13:
        /*0040*/ 	.word	index@(matmul_kernel)
        /*0044*/ 	.word	0x00000000
.L_14:


//--------------------- .nv.info.matmul_kernel    --------------------------
	.section	.nv.info.matmul_kernel,"",@"SHT_CUDA_INFO"
	.sectionflags	@""
	.align	4


	//----- nvinfo : EIATTR_CUDA_API_VERSION
	.align		4
        /*0000*/ 	.byte	0x04, 0x37
        /*0002*/ 	.short	(.L_16 - .L_15)
.L_15:
        /*0004*/ 	.word	0x00000081


	//----- nvinfo : EIATTR_KPARAM_INFO
	.align		4
.L_16:
        /*0008*/ 	.byte	0x04, 0x17
        /*000a*/ 	.short	(.L_18 - .L_17)
.L_17:
        /*000c*/ 	.word	0x00000000
        /*0010*/ 	.short	0x000d
        /*0012*/ 	.short	0x0048
        /*0014*/ 	.byte	0x00, 0xf4, 0x21, 0x00


	//----- nvinfo : EIATTR_KPARAM_INFO
	.align		4
.L_18:
        /*0018*/ 	.byte	0x04, 0x17
        /*001a*/ 	.short	(.L_20 - .L_19)
.L_19:
        /*001c*/ 	.word	0x00000000
        /*0020*/ 	.short	0x000c
        /*0022*/ 	.short	0x0040
        /*0024*/ 	.byte	0x00, 0xf4, 0x21, 0x00


	//----- nvinfo : EIATTR_KPARAM_INFO
	.align		4
.L_20:
        /*0028*/ 	.byte	0x04, 0x17
        /*002a*/ 	.short	(.L_22 - .L_21)
.L_21:
        /*002c*/ 	.word	0x00000000
        /*0030*/ 	.short	0x000b
        /*0032*/ 	.short	0x0038
        /*0034*/ 	.byte	0x00, 0xf0, 0x11, 0x00


	//----- nvinfo : EIATTR_KPARAM_INFO
	.align		4
.L_22:
        /*0038*/ 	.byte	0x04, 0x17
        /*003a*/ 	.short	(.L_24 - .L_23)
.L_23:
        /*003c*/ 	.word	0x00000000
        /*0040*/ 	.short	0x000a
        /*0042*/ 	.short	0x0034
        /*0044*/ 	.byte	0x00, 0xf0, 0x11, 0x00


	//----- nvinfo : EIATTR_KPARAM_INFO
	.align		4
.L_24:
        /*0048*/ 	.byte	0x04, 0x17
        /*004a*/ 	.short	(.L_26 - .L_25)
.L_25:
        /*004c*/ 	.word	0x00000000
        /*0050*/ 	.short	0x0009
        /*0052*/ 	.short	0x0030
        /*0054*/ 	.byte	0x00, 0xf0, 0x11, 0x00


	//----- nvinfo : EIATTR_KPARAM_INFO
	.align		4
.L_26:
        /*0058*/ 	.byte	0x04, 0x17
        /*005a*/ 	.short	(.L_28 - .L_27)
.L_27:
        /*005c*/ 	.word	0x00000000
        /*0060*/ 	.short	0x0008
        /*0062*/ 	.short	0x002c
        /*0064*/ 	.byte	0x00, 0xf0, 0x11, 0x00


	//----- nvinfo : EIATTR_KPARAM_INFO
	.align		4
.L_28:
        /*0068*/ 	.byte	0x04, 0x17
        /*006a*/ 	.short	(.L_30 - .L_29)
.L_29:
        /*006c*/ 	.word	0x00000000
        /*0070*/ 	.short	0x0007
        /*0072*/ 	.short	0x0028
        /*0074*/ 	.byte	0x00, 0xf0, 0x11, 0x00


	//----- nvinfo : EIATTR_KPARAM_INFO
	.align		4
.L_30:
        /*0078*/ 	.byte	0x04, 0x17
        /*007a*/ 	.short	(.L_32 - .L_31)
.L_31:
        /*007c*/ 	.word	0x00000000
        /*0080*/ 	.short	0x0006
        /*0082*/ 	.short	0x0024
        /*0084*/ 	.byte	0x00, 0xf0, 0x11, 0x00


	//----- nvinfo : EIATTR_KPARAM_INFO
	.align		4
.L_32:
        /*0088*/ 	.byte	0x04, 0x17
        /*008a*/ 	.short	(.L_34 - .L_33)
.L_33:
        /*008c*/ 	.word	0x00000000
        /*0090*/ 	.short	0x0005
        /*0092*/ 	.short	0x0020
        /*0094*/ 	.byte	0x00, 0xf0, 0x11, 0x00


	//----- nvinfo : EIATTR_KPARAM_INFO
	.align		4
.L_34:
        /*0098*/ 	.byte	0x04, 0x17
        /*009a*/ 	.short	(.L_36 - .L_35)
.L_35:
        /*009c*/ 	.word	0x00000000
        /*00a0*/ 	.short	0x0004
        /*00a2*/ 	.short	0x001c
        /*00a4*/ 	.byte	0x00, 0xf0, 0x11, 0x00


	//----- nvinfo : EIATTR_KPARAM_INFO
	.align		4
.L_36:
        /*00a8*/ 	.byte	0x04, 0x17
        /*00aa*/ 	.short	(.L_38 - .L_37)
.L_37:
        /*00ac*/ 	.word	0x00000000
        /*00b0*/ 	.short	0x0003
        /*00b2*/ 	.short	0x0018
        /*00b4*/ 	.byte	0x00, 0xf0, 0x11, 0x00


	//----- nvinfo : EIATTR_KPARAM_INFO
	.align		4
.L_38:
        /*00b8*/ 	.byte	0x04, 0x17
        /*00ba*/ 	.short	(.L_40 - .L_39)
.L_39:
        /*00bc*/ 	.word	0x00000000
        /*00c0*/ 	.short	0x0002
        /*00c2*/ 	.short	0x0010
        /*00c4*/ 	.byte	0x00, 0xf4, 0x21, 0x00


	//----- nvinfo : EIATTR_KPARAM_INFO
	.align		4
.L_40:
        /*00c8*/ 	.byte	0x04, 0x17
        /*00ca*/ 	.short	(.L_42 - .L_41)
.L_41:
        /*00cc*/ 	.word	0x00000000
        /*00d0*/ 	.short	0x0001
        /*00d2*/ 	.short	0x0008
        /*00d4*/ 	.byte	0x00, 0xf4, 0x21, 0x00


	//----- nvinfo : EIATTR_KPARAM_INFO
	.align		4
.L_42:
        /*00d8*/ 	.byte	0x04, 0x17
        /*00da*/ 	.short	(.L_44 - .L_43)
.L_43:
        /*00dc*/ 	.word	0x00000000
        /*00e0*/ 	.short	0x0000
        /*00e2*/ 	.short	0x0000
        /*00e4*/ 	.byte	0x00, 0xf4, 0x21, 0x00


	//----- nvinfo : EIATTR_AT_ENTRY_FRAGMENTS
	.align		4
.L_44:
        /*00e8*/ 	.byte	0x04, 0x4f
        /*00ea*/ 	.short	(.L_46 - .L_45)


	//   ....[0]....
.L_45:
        /*00ec*/ 	.word	0x00000004


	//----- nvinfo : EIATTR_RESERVED_SMEM_USED
	.align		4
.L_46:
        /*00f0*/ 	.byte	0x01, 0x41
	.zero		2


	//----- nvinfo : EIATTR_SPARSE_MMA_MASK
	.align		4
        /*00f4*/ 	.byte	0x03, 0x50
        /*00f6*/ 	.short	0x0000


	//----- nvinfo : EIATTR_TCGEN05_1CTA_USED
	.align		4
        /*00f8*/ 	.byte	0x01, 0x51
	.zero		2


	//----- nvinfo : EIATTR_MAXREG_COUNT
	.align		4
        /*00fc*/ 	.byte	0x03, 0x1b
        /*00fe*/ 	.short	0x00ff


	//----- nvinfo : EIATTR_NUM_BARRIERS
	.align		4
        /*0100*/ 	.byte	0x02, 0x4c
        /*0102*/ 	.byte	0x01
	.zero		1


	//----- nvinfo : EIATTR_INT_WARP_WIDE_INSTR_OFFSETS
	.align		4
        /*0104*/ 	.byte	0x04, 0x31
        /*0106*/ 	.short	(.L_48 - .L_47)


	//   ....[0]....
.L_47:
        /*0108*/ 	.word	0x00000e20


	//   ....[1]....
        /*010c*/ 	.word	0x00000e40


	//   ....[2]....
        /*0110*/ 	.word	0x000026d0


	//   ....[3]....
        /*0114*/ 	.word	0x00004e70


	//   ....[4]....
        /*0118*/ 	.word	0x00004ec0


	//----- nvinfo : EIATTR_COOP_GROUP_MASK_REGIDS
	.align		4
.L_48:
        /*011c*/ 	.byte	0x04, 0x29
        /*011e*/ 	.short	(.L_50 - .L_49)


	//   ....[0]....
.L_49:
        /*0120*/ 	.word	0xffffffff


	//   ....[1]....
        /*0124*/ 	.word	0xffffffff


	//   ....[2]....
        /*0128*/ 	.word	0xffffffff


	//   ....[3]....
        /*012c*/ 	.word	0xffffffff


	//----- nvinfo : EIATTR_COOP_GROUP_INSTR_OFFSETS
	.align		4
.L_50:
        /*0130*/ 	.byte	0x04, 0x28
        /*0132*/ 	.short	(.L_52 - .L_51)


	//   ....[0]....
.L_51:
        /*0134*/ 	.word	0x00000060


	//   ....[1]....
        /*0138*/ 	.word	0x00000310


	//   ....[2]....
        /*013c*/ 	.word	0x00004d10


	//   ....[3]....
        /*0140*/ 	.word	0x00004f70


	//----- nvinfo : EIATTR_VRC_CTA_INIT_COUNT
	.align		4
.L_52:
        /*0144*/ 	.byte	0x02, 0x4a
        /*0146*/ 	.byte	0x80
	.zero		1


	//----- nvinfo : EIATTR_MBARRIER_INSTR_OFFSETS
	.align		4
        /*0148*/ 	.byte	0x04, 0x39
        /*014a*/ 	.short	(.L_54 - .L_53)


	//   ....[0]....
.L_53:
        /*014c*/ 	.word	0x00000f70
        /*0150*/ 	.word	0x000000ff
        /*0154*/ 	.word	0x00000000
        /*0158*/ 	.short	0x0100
        /*015a*/ 	.byte	0x0b
	.zero		1


	//   ....[1]....
        /*015c*/ 	.word	0x00002730
        /*0160*/ 	.word	0x000000ff
        /*0164*/ 	.word	0x0000a008
        /*0168*/ 	.short	0x0100
        /*016a*/ 	.byte	0x09
	.zero		1


	//   ....[2]....
        /*016c*/ 	.word	0x000035b0
        /*0170*/ 	.word	0x000000ff
        /*0174*/ 	.word	0x00000000
        /*0178*/ 	.short	0x010a
        /*017a*/ 	.byte	0x0b
	.zero		1


	//   ....[3]....
        /*017c*/ 	.word	0x00004450
        /*0180*/ 	.word	0x000000ff
        /*0184*/ 	.word	0x00000000
        /*0188*/ 	.short	0x010a
        /*018a*/ 	.byte	0x0b
	.zero		1


	//   ....[4]....
        /*018c*/ 	.word	0x00004530
        /*0190*/ 	.word	0x000000ff
        /*0194*/ 	.word	0x0000a000
        /*0198*/ 	.short	0x0108
        /*019a*/ 	.byte	0x09
	.zero		1


	//   ....[5]....
        /*019c*/ 	.word	0x00004580
        /*01a0*/ 	.word	0x000000ff
        /*01a4*/ 	.word	0x0000a008
        /*01a8*/ 	.short	0x0108
        /*01aa*/ 	.byte	0x09
	.zero		1


	//   ....[6]....
        /*01ac*/ 	.word	0x00004f90
        /*01b0*/ 	.word	0x000000ff
        /*01b4*/ 	.word	0x00000000
        /*01b8*/ 	.short	0x010a
        /*01ba*/ 	.byte	0x0b
	.zero		1


	//   ....[7]....
        /*01bc*/ 	.word	0x00004fc0
        /*01c0*/ 	.word	0x000000ff
        /*01c4*/ 	.word	0x00000000
        /*01c8*/ 	.short	0x010a
        /*01ca*/ 	.byte	0x0b
	.zero		1


	//----- nvinfo : EIATTR_NUM_MBARRIERS
	.align		4
.L_54:
        /*01cc*/ 	.byte	0x03, 0x38
        /*01ce*/ 	.short	0x0002


	//----- nvinfo : EIATTR_EXIT_INSTR_OFFSETS
	.align		4
        /*01d0*/ 	.byte	0x04, 0x1c
        /*01d2*/ 	.short	(.L_56 - .L_55)


	//   ....[0]....
.L_55:
        /*01d4*/ 	.word	0x00004f80


	//----- nvinfo : EIATTR_REQNTID
	.align		4
.L_56:
        /*01d8*/ 	.byte	0x04, 0x10
        /*01da*/ 	.short	(.L_58 - .L_57)
.L_57:
        /*01dc*/ 	.word	0x00000100
        /*01e0*/ 	.word	0x00000001
        /*01e4*/ 	.word	0x00000001


	//----- nvinfo : EIATTR_CRS_STACK_SIZE
	.align		4
.L_58:
        /*01e8*/ 	.byte	0x04, 0x1e
        /*01ea*/ 	.short	(.L_60 - .L_59)
.L_59:
        /*01ec*/ 	.word	0x00000000


	//----- nvinfo : EIATTR_CBANK_PARAM_SIZE
	.align		4
.L_60:
        /*01f0*/ 	.byte	0x03, 0x19
        /*01f2*/ 	.short	0x0050


	//----- nvinfo : EIATTR_PARAM_CBANK
	.align		4
        /*01f4*/ 	.byte	0x04, 0x0a
        /*01f6*/ 	.short	(.L_62 - .L_61)
	.align		4
.L_61:
        /*01f8*/ 	.word	index@(.nv.constant0.matmul_kernel)
        /*01fc*/ 	.short	0x0380
        /*01fe*/ 	.short	0x0050


	//----- nvinfo : EIATTR_SW_WAR
	.align		4
.L_62:
        /*0200*/ 	.byte	0x04, 0x36
        /*0202*/ 	.short	(.L_64 - .L_63)
.L_63:
        /*0204*/ 	.word	0x00000008
.L_64:


//--------------------- .nv.compat                --------------------------
	.section	.nv.compat,"",@"SHT_CUDA_COMPAT_INFO"
	.align	4
        /*0000*/ 	.byte	0x02, 0x02, 0x02, 0x00, 0x02, 0x05, 0x05, 0x00, 0x02, 0x03, 0x00, 0x00, 0x02, 0x06, 0x01, 0x00


//--------------------- .nv.callgraph             --------------------------
	.section	.nv.callgraph,"",@"SHT_CUDA_CALLGRAPH"
	.align	4
	.sectionentsize	8
	.align		4
        /*0000*/ 	.word	0x00000000
	.align		4
        /*0004*/ 	.word	0xffffffff
	.align		4
        /*0008*/ 	.word	0x00000000
	.align		4
        /*000c*/ 	.word	0xfffffffe
	.align		4
        /*0010*/ 	.word	0x00000000
	.align		4
        /*0014*/ 	.word	0xfffffffd
	.align		4
        /*0018*/ 	.word	0x00000000
	.align		4
        /*001c*/ 	.word	0xfffffffc


//--------------------- .text.matmul_kernel       --------------------------
	.section	.text.matmul_kernel,"ax",@progbits
	.align	128
        .global         matmul_kernel
        .type           matmul_kernel,@function
        .size           matmul_kernel,(.L_x_20 - matmul_kernel)
        .other          matmul_kernel,@"STO_CUDA_ENTRY STV_DEFAULT"
matmul_kernel:
.text.matmul_kernel:
[----:B------:R-:W0:Y:S01]  /*0000*/  LDC R1, c[0x0][0x37c] ;  /* 0x0000df00ff017b82 */ /* 0x000e220000000800 */
[----:B------:R-:W1:Y:S01]  /*0010*/  S2R R0, SR_TID.X ;  /* 0x0000000000007919 */ /* 0x000e620000002100 */
[----:B------:R-:W2:Y:S01]  /*0020*/  LDCU.64 UR18, c[0x0][0x358] ;  /* 0x00006b00ff1277ac */ /* 0x000ea20008000a00 */
[----:B-1----:R-:W-:-:S13]  /*0030*/  ISETP.GE.U32.AND P1, PT, R0, 0x20, PT ;  /* 0x000000200000780c */ /* 0x002fda0003f26070 */
[----:B--2---:R-:W-:Y:S05]  /*0040*/  @P1 BRA `(.L_x_0) ;  /* 0x0000000000b41947 */ /* 0x004fea0003800000 */
[----:B------:R-:W1:Y:S01]  /*0050*/  S2UR UR6, SR_CgaCtaId ;  /* 0x00000000000679c3 */ /* 0x000e620000008800 */
[----:B------:R-:W-:Y:S01]  /*0060*/  NOP ;  /* 0x0000000000007918 */ /* 0x000fe20000000000 */
[----:B------:R-:W-:Y:S02]  /*0070*/  UMOV UR4, 0x40 ;  /* 0x0000004000047882 */ /* 0x000fe40000000000 */
[----:B-1----:R-:W-:-:S09]  /*0080*/  ULEA UR4, UR6, UR4, 0x18 ;  /* 0x0000000406047291 */ /* 0x002fd2000f8ec0ff */
[----:B------:R-:W1:Y:S01]  /*0090*/  LDS.U8 R2, [UR4] ;  /* 0x00000004ff027984 */ /* 0x000e620008000000 */
[----:B------:R-:W-:Y:S02]  /*00a0*/  UMOV UR4, 0x400 ;  /* 0x0000040000047882 */ /* 0x000fe40000000000 */
[----:B------:R-:W-:Y:S01]  /*00b0*/  ULEA UR4, UR6, UR4, 0x18 ;  /* 0x0000000406047291 */ /* 0x000fe2000f8ec0ff */
[----:B-1----:R-:W-:-:S13]  /*00c0*/  ISETP.NE.AND P0, PT, R2, RZ, PT ;  /* 0x000000ff0200720c */ /* 0x002fda0003f05270 */
[----:B------:R-:W-:Y:S05]  /*00d0*/  @P0 BRA `(.L_x_1) ;  /* 0x0000000000780947 */ /* 0x000fea0003800000 */
[----:B------:R-:W-:-:S13]  /*00e0*/  ELECT P0, URZ, PT ;  /* 0x0000000000ff782f */ /* 0x000fda0003800000 */
[----:B------:R-:W-:Y:S05]  /*00f0*/  @!P0 BRA `(.L_x_2) ;  /* 0x0000000000808947 */ /* 0x000fea0003800000 */
[----:B------:R-:W-:Y:S01]  /*0100*/  UMOV UR5, 0x1 ;  /* 0x0000000100057882 */ /* 0x000fe20000000000 */
[----:B------:R-:W-:-:S04]  /*0110*/  IMAD.MOV.U32 R5, RZ, RZ, 0x1 ;  /* 0x00000001ff057424 */ /* 0x000fc800078e00ff */
[----:B------:R-:W-:Y:S04]  /*0120*/  DEPBAR.LE SB1, 0x36 ;  /* 0x00009d800000791a */ /* 0x000fe80000000000 */
[----:B------:R-:W1:Y:S02]  /*0130*/  UTCATOMSWS.FIND_AND_SET.ALIGN UP0, UR5, UR5 ;  /* 0x00000005000575e3 */ /* 0x000e640008000800 */
[----:B-1----:R-:W-:-:S04]  /*0140*/  PLOP3.LUT P0, PT, PT, PT, UP0, 0x80, 0x8 ;  /* 0x000000000008781c */ /* 0x002fc80003f0f008 */
[----:B------:R-:W-:-:S04]  /*0150*/  SEL R2, RZ, 0xffffffff, !P0 ;  /* 0xffffffffff027807 */ /* 0x000fc80004000000 */
[----:B------:R-:W-:Y:S01]  /*0160*/  ISETP.NE.AND P0, PT, R2, RZ, PT ;  /* 0x000000ff0200720c */ /* 0x000fe20003f05270 */
[----:B------:R-:W-:-:S12]  /*0170*/  IMAD.U32 R2, RZ, RZ, UR5 ;  /* 0x00000005ff027e24 */ /* 0x000fd8000f8e00ff */
[----:B------:R-:W-:Y:S05]  /*0180*/  @P0 BRA `(.L_x_3) ;  /* 0x0000000000240947 */ /* 0x000fea0003800000 */
.L_x_4:
[----:B------:R-:W-:Y:S05]  /*0190*/  NANOSLEEP 0x64 ;  /* 0x000000640000795d */ /* 0x000fea0003800000 */
[----:B------:R-:W-:-:S05]  /*01a0*/  UMOV UR5, 0x1 ;  /* 0x0000000100057882 */ /* 0x000fca0000000000 */
[----:B------:R-:W-:Y:S04]  /*01b0*/  DEPBAR.LE SB1, 0x36 ;  /* 0x00009d800000791a */ /* 0x000fe80000000000 */
[----:B------:R-:W1:Y:S02]  /*01c0*/  UTCATOMSWS.FIND_AND_SET.ALIGN UP0, UR5, UR5 ;  /* 0x00000005000575e3 */ /* 0x000e640008000800 */
[----:B-1----:R-:W-:-:S04]  /*01d0*/  PLOP3.LUT P0, PT, PT, PT, UP0, 0x80, 0x8 ;  /* 0x000000000008781c */ /* 0x002fc80003f0f008 */
[----:B------:R-:W-:-:S04]  /*01e0*/  SEL R2, RZ, 0xffffffff, !P0 ;  /* 0xffffffffff027807 */ /* 0x000fc80004000000 */
[----:B------:R-:W-:Y:S01]  /*01f0*/  ISETP.NE.AND P0, PT, R2, RZ, PT ;  /* 0x000000ff0200720c */ /* 0x000fe20003f05270 */
[----:B------:R-:W-:-:S12]  /*0200*/  IMAD.U32 R2, RZ, RZ, UR5 ;  /* 0x00000005ff027e24 */ /* 0x000fd8000f8e00ff */
[----:B------:R-:W-:Y:S05]  /*0210*/  @!P0 BRA `(.L_x_4) ;  /* 0xfffffffc00dc8947 */ /* 0x000fea000383ffff */
.L_x_3:
[C---:B------:R-:W-:Y:S01]  /*0220*/  VIADD R4, R2.reuse, 0x10 ;  /* 0x0000001002047836 */ /* 0x040fe20000000000 */
[----:B------:R-:W-:Y:S01]  /*0230*/  UMOV UR5, 0x50 ;  /* 0x0000005000057882 */ /* 0x000fe20000000000 */
[C---:B------:R-:W-:Y:S01]  /*0240*/  SHF.L.U32 R3, R5.reuse, R2, RZ ;  /* 0x0000000205037219 */ /* 0x040fe200000006ff */
[----:B------:R-:W-:Y:S01]  /*0250*/  ULEA UR5, UR6, UR5, 0x18 ;  /* 0x0000000506057291 */ /* 0x000fe2000f8ec0ff */
[----:B------:R-:W-:Y:S01]  /*0260*/  IMAD.SHL.U32 R2, R2, 0x20, RZ ;  /* 0x0000002002027824 */ /* 0x000fe200078e00ff */
[----:B------:R-:W-:-:S04]  /*0270*/  SHF.L.U32 R4, R5, R4, RZ ;  /* 0x0000000405047219 */ /* 0x000fc800000006ff */
[----:B------:R-:W-:-:S05]  /*0280*/  LOP3.LUT R3, R4, R3, RZ, 0xfc, !PT ;  /* 0x0000000304037212 */ /* 0x000fca00078efcff */
[----:B------:R1:W-:Y:S04]  /*0290*/  ATOMS.OR RZ, [UR5], R3 ;  /* 0x00000003ffff798c */ /* 0x0003e8000b000005 */
[----:B------:R1:W-:Y:S01]  /*02a0*/  STS [UR4], R2 ;  /* 0x00000002ff007988 */ /* 0x0003e20008000804 */
[----:B------:R-:W-:Y:S05]  /*02b0*/  BRA `(.L_x_2) ;  /* 0x0000000000107947 */ /* 0x000fea0003800000 */
.L_x_1:
[----:B------:R-:W-:-:S05]  /*02c0*/  IMAD.MOV.U32 R2, RZ, RZ, -0x1 ;  /* 0xffffffffff027424 */ /* 0x000fca00078e00ff */
[----:B------:R1:W-:Y:S02]  /*02d0*/  STS [UR4], R2 ;  /* 0x00000002ff007988 */ /* 0x0003e40008000804 */
[----:B-1----:R-:W-:-:S07]  /*02e0*/  MOV R2, 0x300 ;  /* 0x0000030000027802 */ /* 0x002fce0000000f00 */
[----:B0-----:R-:W-:Y:S05]  /*02f0*/  CALL.REL.NOINC `($__internal_1_$__cuda_sm10x_tcgen05_guardrail_trap_phase_invalid_during_alloc) ;  /* 0x0000004c00487944 */ /* 0x001fea0003c00000 */
.L_x_2:
[----:B------:R-:W-:Y:S05]  /*0300*/  WARPSYNC.ALL ;  /* 0x0000000000007948 */ /* 0x000fea0003800000 */
[----:B------:R-:W-:Y:S01]  /*0310*/  NOP ;  /* 0x0000000000007918 */ /* 0x000fe20000000000 */
.L_x_0:
[----:B------:R-:W2:Y:S01]  /*0320*/  LDC.64 R14, c[0x0][0x398] ;  /* 0x0000e600ff0e7b82 */ /* 0x000ea20000000a00 */
[----:B------:R-:W3:Y:S01]  /*0330*/  S2R R7, SR_CTAID.X ;  /* 0x0000000000077919 */ /* 0x000ee20000002500 */
[----:B------:R-:W-:Y:S01]  /*0340*/  LOP3.LUT R70, R0, 0x7f, RZ, 0xc0, !PT ;  /* 0x0000007f00467812 */ /* 0x000fe200078ec0ff */
[----:B------:R-:W-:Y:S01]  /*0350*/  UMOV UR9, 0x400 ;  /* 0x0000040000097882 */ /* 0x000fe20000000000 */
[--C-:B------:R-:W-:Y:S01]  /*0360*/  SHF.R.U32.HI R44, RZ, 0x5, R0.reuse ;  /* 0x00000005ff2c7819 */ /* 0x100fe20000011600 */
[----:B------:R-:W-:Y:S01]  /*0370*/  UMOV UR6, 0x1 ;  /* 0x0000000100067882 */ /* 0x000fe20000000000 */
[----:B------:R-:W-:Y:S01]  /*0380*/  SHF.R.U32.HI R72, RZ, 0x7, R0 ;  /* 0x00000007ff487819 */ /* 0x000fe20000011600 */
[----:B------:R-:W4:Y:S01]  /*0390*/  LDCU.128 UR12, c[0x0][0x380] ;  /* 0x00007000ff0c77ac */ /* 0x000f220008000c00 */
[----:B------:R-:W5:Y:S01]  /*03a0*/  S2UR UR4, SR_CgaCtaId ;  /* 0x00000000000479c3 */ /* 0x000f620000008800 */
[----:B------:R-:W-:Y:S02]  /*03b0*/  PRMT R28, RZ, 0x7610, R28 ;  /* 0x00007610ff1c7816 */ /* 0x000fe4000000001c */
[----:B------:R-:W-:-:S04]  /*03c0*/  SGXT.U32 R72, R72, 0x1 ;  /* 0x000000014848781a */ /* 0x000fc80000000000 */
[C---:B------:R-:W-:Y:S01]  /*03d0*/  LOP3.LUT R75, R72.reuse, 0x8, RZ, 0xfc, !PT ;  /* 0x00000008484b7812 */ /* 0x040fe200078efcff */
[----:B------:R-:W1:Y:S01]  /*03e0*/  LDC.64 R68, c[0x0][0x3a8] ;  /* 0x0000ea00ff447b82 */ /* 0x000e620000000a00 */
[----:B------:R-:W-:Y:S01]  /*03f0*/  LOP3.LUT R77, R72, 0xa, RZ, 0xfc, !PT ;  /* 0x0000000a484d7812 */ /* 0x000fe200078efcff */
[----:B-12---:R-:W-:-:S06]  /*0400*/  VIADD R2, R15, 0x1f ;  /* 0x0000001f0f027836 */ /* 0x006fcc0000000000 */
[----:B------:R-:W1:Y:S01]  /*0410*/  LDC.64 R66, c[0x0][0x3a0] ;  /* 0x0000e800ff427b82 */ /* 0x000e620000000a00 */
[----:B------:R-:W-:Y:S01]  /*0420*/  SHF.R.S32.HI R3, RZ, 0x1f, R2 ;  /* 0x0000001fff037819 */ /* 0x000fe20000011402 */
[----:B-----5:R-:W-:-:S03]  /*0430*/  ULEA UR9, UR4, UR9, 0x18 ;  /* 0x0000000904097291 */ /* 0x020fc6000f8ec0ff */
[----:B------:R-:W-:Y:S02]  /*0440*/  LEA.HI R3, R3, R2, RZ, 0x5 ;  /* 0x0000000203037211 */ /* 0x000fe400078f28ff */
[----:B---3--:R-:W-:Y:S01]  /*0450*/  IABS R8, R7 ;  /* 0x0000000700087213 */ /* 0x008fe20000000000 */
[----:B------:R-:W-:Y:S01]  /*0460*/  UIADD3 UR11, UPT, UPT, UR9, 0xa000, URZ ;  /* 0x0000a000090b7890 */ /* 0x000fe2000fffe0ff */
[----:B------:R-:W-:Y:S01]  /*0470*/  SHF.R.S32.HI R3, RZ, 0x5, R3 ;  /* 0x00000005ff037819 */ /* 0x000fe20000011403 */
[----:B------:R-:W-:-:S04]  /*0480*/  IMAD R19, R72, R68, RZ ;  /* 0x0000004448137224 */ /* 0x000fc800078e02ff */
[----:B------:R-:W-:Y:S02]  /*0490*/  IMAD.SHL.U32 R4, R3, 0x8, RZ ;  /* 0x0000000803047824 */ /* 0x000fe400078e00ff */
[----:B------:R-:W-:-:S03]  /*04a0*/  IMAD R21, R68, 0x2, R19 ;  /* 0x0000000244157824 */ /* 0x000fc600078e0213 */
[-C--:B------:R-:W-:Y:S01]  /*04b0*/  IABS R9, R4.reuse ;  /* 0x0000000400097213 */ /* 0x080fe20000000000 */
[----:B------:R-:W-:Y:S01]  /*04c0*/  IMAD R43, R68, 0x2, R21 ;  /* 0x00000002442b7824 */ /* 0x000fe200078e0215 */
[----:B------:R-:W-:Y:S01]  /*04d0*/  IABS R10, R4 ;  /* 0x00000004000a7213 */ /* 0x000fe20000000000 */
[----:B-1----:R-:W-:Y:S01]  /*04e0*/  VIADD R73, R66, 0x3f ;  /* 0x0000003f42497836 */ /* 0x002fe20000000000 */
[----:B------:R-:W1:Y:S01]  /*04f0*/  I2F.RP R5, R9 ;  /* 0x0000000900057306 */ /* 0x000e620000209400 */
[----:B------:R-:W-:-:S07]  /*0500*/  IMAD R45, R68, 0x2, R43 ;  /* 0x00000002442d7824 */ /* 0x000fce00078e022b */
[----:B-1----:R-:W1:Y:S02]  /*0510*/  MUFU.RCP R5, R5 ;  /* 0x0000000500057308 */ /* 0x002e640000001000 */
[----:B-1----:R-:W-:Y:S02]  /*0520*/  VIADD R2, R5, 0xffffffe ;  /* 0x0ffffffe05027836 */ /* 0x002fe40000000000 */
[----:B------:R-:W-:-:S04]  /*0530*/  IMAD.MOV R5, RZ, RZ, -R10 ;  /* 0x000000ffff057224 */ /* 0x000fc800078e0a0a */
[----:B------:R1:W2:Y:S02]  /*0540*/  F2I.FTZ.U32.TRUNC.NTZ R3, R2 ;  /* 0x0000000200037305 */ /* 0x0002a4000021f000 */
[----:B-1----:R-:W-:Y:S02]  /*0550*/  IMAD.MOV.U32 R2, RZ, RZ, RZ ;  /* 0x000000ffff027224 */ /* 0x002fe400078e00ff */
[----:B--2---:R-:W-:-:S04]  /*0560*/  IMAD.MOV R6, RZ, RZ, -R3 ;  /* 0x000000ffff067224 */ /* 0x004fc800078e0a03 */
[----:B------:R-:W-:Y:S02]  /*0570*/  IMAD R11, R6, R9, RZ ;  /* 0x00000009060b7224 */ /* 0x000fe400078e02ff */
[----:B------:R-:W-:Y:S02]  /*0580*/  IMAD.MOV.U32 R6, RZ, RZ, R8 ;  /* 0x000000ffff067224 */ /* 0x000fe400078e0008 */
[----:B------:R-:W-:-:S06]  /*0590*/  IMAD.HI.U32 R3, R3, R11, R2 ;  /* 0x0000000b03037227 */ /* 0x000fcc00078e0002 */
[----:B------:R-:W-:-:S04]  /*05a0*/  IMAD.HI.U32 R3, R3, R6, RZ ;  /* 0x0000000603037227 */ /* 0x000fc800078e00ff */
[----:B------:R-:W-:Y:S01]  /*05b0*/  IMAD R2, R3, R5, R6 ;  /* 0x0000000503027224 */ /* 0x000fe200078e0206 */
[----:B------:R-:W-:Y:S04]  /*05c0*/  BAR.SYNC.DEFER_BLOCKING 0x0 ;  /* 0x0000000000007b1d */ /* 0x000fe80000010000 */
[----:B------:R-:W-:-:S13]  /*05d0*/  ISETP.GT.U32.AND P2, PT, R9, R2, PT ;  /* 0x000000020900720c */ /* 0x000fda0003f44070 */
[----:B------:R-:W-:Y:S02]  /*05e0*/  @!P2 IMAD.IADD R2, R2, 0x1, -R9 ;  /* 0x000000010202a824 */ /* 0x000fe400078e0a09 */
[----:B------:R-:W-:Y:S01]  /*05f0*/  @!P2 VIADD R3, R3, 0x1 ;  /* 0x000000010303a836 */ /* 0x000fe20000000000 */
[----:B------:R-:W-:Y:S02]  /*0600*/  ISETP.NE.AND P2, PT, R4, RZ, PT ;  /* 0x000000ff0400720c */ /* 0x000fe40003f45270 */
[----:B------:R-:W-:Y:S02]  /*0610*/  ISETP.GE.U32.AND P0, PT, R2, R9, PT ;  /* 0x000000090200720c */ /* 0x000fe40003f06070 */
[----:B------:R-:W-:-:S04]  /*0620*/  LOP3.LUT R2, R7, R4, RZ, 0x3c, !PT ;  /* 0x0000000407027212 */ /* 0x000fc800078e3cff */
[----:B------:R-:W-:Y:S01]  /*0630*/  ISETP.GE.AND P3, PT, R2, RZ, PT ;  /* 0x000000ff0200720c */ /* 0x000fe20003f66270 */
[----:B------:R-:W-:-:S06]  /*0640*/  VIADD R2, R14, 0x7f ;  /* 0x0000007f0e027836 */ /* 0x000fcc0000000000 */
[----:B------:R-:W-:-:S04]  /*0650*/  @P0 VIADD R3, R3, 0x1 ;  /* 0x0000000103030836 */ /* 0x000fc80000000000 */
[----:B------:R-:W-:Y:S01]  /*0660*/  IMAD.MOV.U32 R5, RZ, RZ, R3 ;  /* 0x000000ffff057224 */ /* 0x000fe200078e0003 */
[----:B------:R-:W-:-:S03]  /*0670*/  SHF.R.S32.HI R3, RZ, 0x1f, R2 ;  /* 0x0000001fff037819 */ /* 0x000fc60000011402 */
[----:B------:R-:W-:Y:S01]  /*0680*/  @!P3 IMAD.MOV R5, RZ, RZ, -R5 ;  /* 0x000000ffff05b224 */ /* 0x000fe200078e0a05 */
[----:B------:R-:W-:Y:S02]  /*0690*/  @!P2 LOP3.LUT R5, RZ, R4, RZ, 0x33, !PT ;  /* 0x00000004ff05a212 */ /* 0x000fe400078e33ff */
[----:B------:R-:W-:-:S03]  /*06a0*/  LEA.HI R3, R3, R2, RZ, 0x7 ;  /* 0x0000000203037211 */ /* 0x000fc600078f38ff */
[----:B------:R-:W-:Y:S02]  /*06b0*/  IMAD.SHL.U32 R10, R5, 0x8, RZ ;  /* 0x00000008050a7824 */ /* 0x000fe400078e00ff */
[----:B------:R-:W-:-:S03]  /*06c0*/  IMAD.MOV R5, RZ, RZ, -R5 ;  /* 0x000000ffff057224 */ /* 0x000fc600078e0a05 */
[----:B------:R-:W-:Y:S01]  /*06d0*/  LEA.HI.SX32 R3, R3, -R10, 0x19 ;  /* 0x8000000a03037211 */ /* 0x000fe200078fcaff */
[----:B------:R-:W-:-:S03]  /*06e0*/  IMAD R7, R4, R5, R7 ;  /* 0x0000000504077224 */ /* 0x000fc600078e0207 */
[----:B------:R-:W-:-:S04]  /*06f0*/  VIMNMX R12, PT, PT, R3, 0x8, PT ;  /* 0x00000008030c7848 */ /* 0x000fc80003fe0100 */
[-C--:B------:R-:W-:Y:S02]  /*0700*/  IABS R9, R12.reuse ;  /* 0x0000000c00097213 */ /* 0x080fe40000000000 */
[----:B------:R-:W-:Y:S02]  /*0710*/  IABS R11, R12 ;  /* 0x0000000c000b7213 */ /* 0x000fe40000000000 */
[----:B------:R-:W1:Y:S08]  /*0720*/  I2F.RP R6, R9 ;  /* 0x0000000900067306 */ /* 0x000e700000209400 */
[----:B-1----:R-:W1:Y:S02]  /*0730*/  MUFU.RCP R6, R6 ;  /* 0x0000000600067308 */ /* 0x002e640000001000 */
[----:B-1----:R-:W-:-:S06]  /*0740*/  VIADD R2, R6, 0xffffffe ;  /* 0x0ffffffe06027836 */ /* 0x002fcc0000000000 */
[----:B------:R1:W2:Y:S02]  /*0750*/  F2I.FTZ.U32.TRUNC.NTZ R3, R2 ;  /* 0x0000000200037305 */ /* 0x0002a4000021f000 */
[----:B-1----:R-:W-:Y:S02]  /*0760*/  IMAD.MOV.U32 R2, RZ, RZ, RZ ;  /* 0x000000ffff027224 */ /* 0x002fe400078e00ff */
[----:B--2---:R-:W-:-:S04]  /*0770*/  IMAD.MOV R8, RZ, RZ, -R3 ;  /* 0x000000ffff087224 */ /* 0x004fc800078e0a03 */
[----:B------:R-:W-:Y:S01]  /*0780*/  IMAD.MOV.U32 R4, RZ, RZ, R8 ;  /* 0x000000ffff047224 */ /* 0x000fe200078e0008 */
[----:B------:R-:W-:-:S03]  /*0790*/  IABS R8, R7 ;  /* 0x0000000700087213 */ /* 0x000fc60000000000 */
[----:B------:R-:W-:Y:S02]  /*07a0*/  IMAD R5, R4, R9, RZ ;  /* 0x0000000904057224 */ /* 0x000fe400078e02ff */
[----:B------:R-:W-:Y:S01]  /*07b0*/  IMAD.MOV.U32 R4, RZ, RZ, R8 ;  /* 0x000000ffff047224 */ /* 0x000fe200078e0008 */
[----:B------:R-:W-:Y:S01]  /*07c0*/  IABS R8, R14 ;  /* 0x0000000e00087213 */ /* 0x000fe20000000000 */
[----:B------:R-:W-:Y:S01]  /*07d0*/  IMAD.HI.U32 R3, R3, R5, R2 ;  /* 0x0000000503037227 */ /* 0x000fe200078e0002 */
[----:B------:R-:W-:-:S03]  /*07e0*/  IABS R5, R15 ;  /* 0x0000000f00057213 */ /* 0x000fc60000000000 */
[----:B------:R-:W-:Y:S02]  /*07f0*/  IMAD.MOV R2, RZ, RZ, -R11 ;  /* 0x000000ffff027224 */ /* 0x000fe400078e0a0b */
[----:B------:R-:W-:-:S04]  /*0800*/  IMAD.HI.U32 R3, R3, R4, RZ ;  /* 0x0000000403037227 */ /* 0x000fc800078e00ff */
[----:B------:R-:W-:Y:S02]  /*0810*/  IMAD R2, R3, R2, R4 ;  /* 0x0000000203027224 */ /* 0x000fe400078e0204 */
[----:B------:R-:W1:Y:S03]  /*0820*/  I2F.RP R4, R8 ;  /* 0x0000000800047306 */ /* 0x000e660000209400 */
[----:B------:R-:W-:-:S05]  /*0830*/  ISETP.GT.U32.AND P2, PT, R9, R2, PT ;  /* 0x000000020900720c */ /* 0x000fca0003f44070 */
[----:B-1----:R-:W1:Y:S08]  /*0840*/  MUFU.RCP R4, R4 ;  /* 0x0000000400047308 */ /* 0x002e700000001000 */
[----:B------:R-:W-:Y:S02]  /*0850*/  @!P2 IMAD.IADD R2, R2, 0x1, -R9 ;  /* 0x000000010202a824 */ /* 0x000fe400078e0a09 */
[----:B------:R-:W-:Y:S01]  /*0860*/  @!P2 VIADD R3, R3, 0x1 ;  /* 0x000000010303a836 */ /* 0x000fe20000000000 */
[----:B------:R-:W-:-:S02]  /*0870*/  ISETP.NE.AND P2, PT, R12, RZ, PT ;  /* 0x000000ff0c00720c */ /* 0x000fc40003f45270 */
[----:B------:R-:W-:Y:S02]  /*0880*/  ISETP.GE.U32.AND P0, PT, R2, R9, PT ;  /* 0x000000090200720c */ /* 0x000fe40003f06070 */
[----:B------:R-:W-:-:S04]  /*0890*/  LOP3.LUT R2, R7, R12, RZ, 0x3c, !PT ;  /* 0x0000000c07027212 */ /* 0x000fc800078e3cff */
[----:B------:R-:W-:Y:S01]  /*08a0*/  ISETP.GE.AND P3, PT, R2, RZ, PT ;  /* 0x000000ff0200720c */ /* 0x000fe20003f66270 */
[----:B------:R-:W-:Y:S02]  /*08b0*/  IMAD.MOV.U32 R2, RZ, RZ, R5 ;  /* 0x000000ffff027224 */ /* 0x000fe400078e0005 */
[----:B-1----:R-:W-:Y:S02]  /*08c0*/  VIADD R5, R4, 0xffffffe ;  /* 0x0ffffffe04057836 */ /* 0x002fe40000000000 */
[----:B------:R-:W1:Y:S02]  /*08d0*/  I2F.RP R6, R2 ;  /* 0x0000000200067306 */ /* 0x000e640000209400 */
[----:B------:R-:W-:Y:S02]  /*08e0*/  @P0 VIADD R3, R3, 0x1 ;  /* 0x0000000103030836 */ /* 0x000fe40000000000 */
[----:B------:R-:W-:Y:S02]  /*08f0*/  IMAD.MOV.U32 R4, RZ, RZ, RZ ;  /* 0x000000ffff047224 */ /* 0x000fe400078e00ff */
[----:B------:R-:W-:-:S02]  /*0900*/  IMAD.MOV.U32 R71, RZ, RZ, R3 ;  /* 0x000000ffff477224 */ /* 0x000fc400078e0003 */
[----:B------:R-:W2:Y:S02]  /*0910*/  F2I.FTZ.U32.TRUNC.NTZ R5, R5 ;  /* 0x0000000500057305 */ /* 0x000ea4000021f000 */
[----:B------:R-:W-:Y:S01]  /*0920*/  @!P3 IMAD.MOV R71, RZ, RZ, -R71 ;  /* 0x000000ffff47b224 */ /* 0x000fe200078e0a47 */
[----:B------:R-:W-:-:S05]  /*0930*/  @!P2 LOP3.LUT R71, RZ, R12, RZ, 0x33, !PT ;  /* 0x0000000cff47a212 */ /* 0x000fca00078e33ff */
[----:B------:R-:W-:Y:S01]  /*0940*/  IMAD.MOV R3, RZ, RZ, -R71 ;  /* 0x000000ffff037224 */ /* 0x000fe200078e0a47 */
[----:B-1----:R-:W1:Y:S01]  /*0950*/  MUFU.RCP R6, R6 ;  /* 0x0000000600067308 */ /* 0x002e620000001000 */
[----:B------:R-:W-:Y:S02]  /*0960*/  IMAD.SHL.U32 R71, R71, 0x20, RZ ;  /* 0x0000002047477824 */ /* 0x000fe400078e00ff */
[----:B------:R-:W-:-:S04]  /*0970*/  IMAD R3, R12, R3, R7 ;  /* 0x000000030c037224 */ /* 0x000fc800078e0207 */
[----:B------:R-:W-:Y:S02]  /*0980*/  IMAD.IADD R3, R10, 0x1, R3 ;  /* 0x000000010a037824 */ /* 0x000fe400078e0203 */
[----:B--2---:R-:W-:Y:S02]  /*0990*/  IMAD.MOV R7, RZ, RZ, -R5 ;  /* 0x000000ffff077224 */ /* 0x004fe400078e0a05 */
[----:B------:R-:W-:Y:S02]  /*09a0*/  IMAD R70, R3, 0x80, R70 ;  /* 0x0000008003467824 */ /* 0x000fe400078e0246 */
[----:B------:R-:W-:-:S03]  /*09b0*/  IMAD R3, R7, R8, RZ ;  /* 0x0000000807037224 */ /* 0x000fc600078e02ff */
[----:B------:R-:W-:Y:S01]  /*09c0*/  IABS R7, R70 ;  /* 0x0000004600077213 */ /* 0x000fe20000000000 */
[----:B------:R-:W-:Y:S01]  /*09d0*/  IMAD.HI.U32 R4, R5, R3, R4 ;  /* 0x0000000305047227 */ /* 0x000fe200078e0004 */
[----:B------:R-:W-:-:S03]  /*09e0*/  ISETP.GE.AND P2, PT, R70, RZ, PT ;  /* 0x000000ff4600720c */ /* 0x000fc60003f46270 */
[----:B------:R-:W-:Y:S02]  /*09f0*/  IMAD.MOV.U32 R3, RZ, RZ, R7 ;  /* 0x000000ffff037224 */ /* 0x000fe400078e0007 */
[----:B-1----:R-:W-:Y:S01]  /*0a00*/  VIADD R6, R6, 0xffffffe ;  /* 0x0ffffffe06067836 */ /* 0x002fe20000000000 */
[----:B------:R-:W1:Y:S01]  /*0a10*/  LDS R7, [UR9] ;  /* 0x00000009ff077984 */ /* 0x000e620008000800 */
[----:B------:R-:W-:Y:S02]  /*0a20*/  IMAD.HI.U32 R4, R4, R3, RZ ;  /* 0x0000000304047227 */ /* 0x000fe400078e00ff */
[----:B------:R2:W3:Y:S02]  /*0a30*/  F2I.FTZ.U32.TRUNC.NTZ R5, R6 ;  /* 0x0000000600057305 */ /* 0x0004e4000021f000 */
[----:B------:R-:W-:-:S04]  /*0a40*/  IMAD.MOV R4, RZ, RZ, -R4 ;  /* 0x000000ffff047224 */ /* 0x000fc800078e0a04 */
[----:B------:R-:W-:Y:S01]  /*0a50*/  IMAD R3, R8, R4, R3 ;  /* 0x0000000408037224 */ /* 0x000fe200078e0203 */
[----:B------:R-:W-:Y:S01]  /*0a60*/  SHF.R.U32.HI R4, RZ, 0x6, R0 ;  /* 0x00000006ff047819 */ /* 0x000fe20000011600 */
[----:B--2---:R-:W-:Y:S01]  /*0a70*/  IMAD.SHL.U32 R6, R44, 0x4, RZ ;  /* 0x000000042c067824 */ /* 0x004fe200078e00ff */
[----:B------:R-:W-:Y:S02]  /*0a80*/  BAR.SYNC.DEFER_BLOCKING 0x0 ;  /* 0x0000000000007b1d */ /* 0x000fe40000010000 */
[----:B------:R-:W-:Y:S02]  /*0a90*/  ISETP.GT.U32.AND P0, PT, R8, R3, PT ;  /* 0x000000030800720c */ /* 0x000fe40003f04070 */
[----:B------:R-:W-:Y:S01]  /*0aa0*/  SGXT.U32 R4, R4, 0x2 ;  /* 0x000000020404781a */ /* 0x000fe20000000000 */
[----:B---3--:R-:W-:Y:S01]  /*0ab0*/  IMAD.MOV R17, RZ, RZ, -R5 ;  /* 0x000000ffff117224 */ /* 0x008fe200078e0a05 */
[----:B------:R-:W-:Y:S02]  /*0ac0*/  LOP3.LUT R6, R6, 0x10, RZ, 0xc0, !PT ;  /* 0x0000001006067812 */ /* 0x000fe400078ec0ff */
[----:B------:R-:W-:Y:S01]  /*0ad0*/  LOP3.LUT R16, R71, R4, RZ, 0xfc, !PT ;  /* 0x0000000447107212 */ /* 0x000fe200078efcff */
[----:B------:R-:W-:Y:S01]  /*0ae0*/  IMAD R17, R17, R2, RZ ;  /* 0x0000000211117224 */ /* 0x000fe200078e02ff */
[----:B------:R-:W-:Y:S01]  /*0af0*/  R2UR UR10, R6 ;  /* 0x00000000060a72ca */ /* 0x000fe200000e0000 */
[----:B------:R-:W-:Y:S01]  /*0b00*/  IMAD.MOV.U32 R4, RZ, RZ, RZ ;  /* 0x000000ffff047224 */ /* 0x000fe200078e00ff */
[----:B------:R-:W-:-:S03]  /*0b10*/  IABS R37, R16 ;  /* 0x0000001000257213 */ /* 0x000fc60000000000 */
[----:B------:R-:W-:Y:S01]  /*0b20*/  @!P0 IMAD.IADD R3, R3, 0x1, -R8 ;  /* 0x0000000103038824 */ /* 0x000fe200078e0a08 */
[C---:B------:R-:W-:Y:S01]  /*0b30*/  LOP3.LUT R52, R16.reuse, 0xc, RZ, 0xfc, !PT ;  /* 0x0000000c10347812 */ /* 0x040fe200078efcff */
[----:B------:R-:W-:Y:S01]  /*0b40*/  IMAD.HI.U32 R17, R5, R17, R4 ;  /* 0x0000001105117227 */ /* 0x000fe200078e0004 */
[----:B------:R-:W-:Y:S02]  /*0b50*/  LOP3.LUT R48, R16, 0x4, RZ, 0xfc, !PT ;  /* 0x0000000410307812 */ /* 0x000fe400078efcff */
[----:B------:R-:W-:Y:S01]  /*0b60*/  ISETP.GT.U32.AND P0, PT, R8, R3, PT ;  /* 0x000000030800720c */ /* 0x000fe20003f04070 */
[----:B------:R-:W-:Y:S01]  /*0b70*/  IMAD.SHL.U32 R5, R44, 0x200000, RZ ;  /* 0x002000002c057824 */ /* 0x000fe200078e00ff */
[----:B------:R-:W-:Y:S01]  /*0b80*/  IABS R41, R52 ;  /* 0x0000003400297213 */ /* 0x000fe20000000000 */
[----:B------:R-:W-:Y:S01]  /*0b90*/  IMAD.HI.U32 R4, R17, R37, RZ ;  /* 0x0000002511047227 */ /* 0x000fe200078e00ff */
[----:B------:R-:W-:Y:S02]  /*0ba0*/  LOP3.LUT R50, R16, 0x8, RZ, 0xfc, !PT ;  /* 0x0000000810327812 */ /* 0x000fe400078efcff */
[----:B------:R-:W-:Y:S01]  /*0bb0*/  LOP3.LUT R5, R5, 0x600000, RZ, 0xc0, !PT ;  /* 0x0060000005057812 */ /* 0x000fe200078ec0ff */
[----:B------:R-:W-:Y:S01]  /*0bc0*/  IMAD.MOV R4, RZ, RZ, -R4 ;  /* 0x000000ffff047224 */ /* 0x000fe200078e0a04 */
[----:B------:R-:W-:-:S02]  /*0bd0*/  IABS R6, R48 ;  /* 0x0000003000067213 */ /* 0x000fc40000000000 */
[----:B------:R-:W-:Y:S01]  /*0be0*/  R2UR UR5, R5 ;  /* 0x00000000050572ca */ /* 0x000fe200000e0000 */
[----:B------:R-:W-:Y:S01]  /*0bf0*/  IMAD.HI.U32 R5, R17, R41, RZ ;  /* 0x0000002911057227 */ /* 0x000fe200078e00ff */
[----:B------:R-:W-:Y:S02]  /*0c00*/  IABS R39, R50 ;  /* 0x0000003200277213 */ /* 0x000fe40000000000 */
[----:B-1----:R-:W-:Y:S01]  /*0c10*/  R2UR UR8, R7 ;  /* 0x00000000070872ca */ /* 0x002fe200000e0000 */
[----:B------:R-:W-:Y:S01]  /*0c20*/  @!P0 IMAD.IADD R3, R3, 0x1, -R8 ;  /* 0x0000000103038824 */ /* 0x000fe200078e0a08 */
[----:B------:R-:W-:Y:S01]  /*0c30*/  ISETP.NE.AND P0, PT, R14, RZ, PT ;  /* 0x000000ff0e00720c */ /* 0x000fe20003f05270 */
[----:B------:R-:W-:Y:S02]  /*0c40*/  IMAD R37, R2, R4, R37 ;  /* 0x0000000402257224 */ /* 0x000fe400078e0225 */
[----:B------:R-:W-:-:S04]  /*0c50*/  IMAD.HI.U32 R4, R17, R6, RZ ;  /* 0x0000000611047227 */ /* 0x000fc800078e00ff */
[----:B------:R-:W-:Y:S02]  /*0c60*/  IMAD.MOV R5, RZ, RZ, -R5 ;  /* 0x000000ffff057224 */ /* 0x000fe400078e0a05 */
[----:B------:R-:W-:Y:S02]  /*0c70*/  IMAD.MOV.U32 R36, RZ, RZ, R3 ;  /* 0x000000ffff247224 */ /* 0x000fe400078e0003 */
[----:B------:R-:W-:Y:S01]  /*0c80*/  IMAD.HI.U32 R3, R17, R39, RZ ;  /* 0x0000002711037227 */ /* 0x000fe200078e00ff */
[----:B------:R-:W-:-:S03]  /*0c90*/  UIADD3 UR10, UPT, UPT, UR10, UR5, UR8 ;  /* 0x000000050a0a7290 */ /* 0x000fc6000fffe008 */
[----:B------:R-:W-:Y:S02]  /*0ca0*/  IMAD.MOV R7, RZ, RZ, -R4 ;  /* 0x000000ffff077224 */ /* 0x000fe400078e0a04 */
[----:B------:R-:W-:Y:S02]  /*0cb0*/  IMAD R41, R2, R5, R41 ;  /* 0x0000000502297224 */ /* 0x000fe400078e0229 */
[----:B------:R-:W-:Y:S02]  /*0cc0*/  IMAD R5, R68, 0x2, R45 ;  /* 0x0000000244057824 */ /* 0x000fe400078e022d */
[----:B------:R-:W-:Y:S01]  /*0cd0*/  @!P2 IMAD.MOV R36, RZ, RZ, -R36 ;  /* 0x000000ffff24a224 */ /* 0x000fe200078e0a24 */
[----:B------:R-:W-:Y:S01]  /*0ce0*/  @!P0 LOP3.LUT R36, RZ, R14, RZ, 0x33, !PT ;  /* 0x0000000eff248212 */ /* 0x000fe200078e33ff */
[----:B------:R-:W-:Y:S01]  /*0cf0*/  IMAD.MOV R4, RZ, RZ, -R3 ;  /* 0x000000ffff047224 */ /* 0x000fe200078e0a03 */
[----:B------:R-:W-:Y:S01]  /*0d00*/  ISETP.GT.AND P0, PT, R73, 0x3f, PT ;  /* 0x0000003f4900780c */ /* 0x000fe20003f04270 */
[----:B------:R-:W-:-:S02]  /*0d10*/  IMAD R3, R2, R7, R6 ;  /* 0x0000000702037224 */ /* 0x000fc400078e0206 */
[----:B------:R-:W-:Y:S02]  /*0d20*/  IMAD R7, R68, 0x2, R5 ;  /* 0x0000000244077824 */ /* 0x000fe400078e0205 */
[----:B------:R-:W-:Y:S01]  /*0d30*/  IMAD R36, R36, R67, RZ ;  /* 0x0000004324247224 */ /* 0x000fe200078e02ff */
[----:B------:R-:W-:Y:S01]  /*0d40*/  LOP3.LUT R67, R0, 0xff, RZ, 0xc0, !PT ;  /* 0x000000ff00437812 */ /* 0x000fe200078ec0ff */
[----:B------:R-:W-:Y:S02]  /*0d50*/  IMAD R13, R68, 0x2, R7 ;  /* 0x00000002440d7824 */ /* 0x000fe400078e0207 */
[----:B------:R-:W-:Y:S01]  /*0d60*/  IMAD R39, R2, R4, R39 ;  /* 0x0000000402277224 */ /* 0x000fe200078e0227 */
[----:B------:R-:W-:Y:S01]  /*0d70*/  ISETP.NE.U32.AND P2, PT, R67, RZ, PT ;  /* 0x000000ff4300720c */ /* 0x000fe20003f45070 */
[----:B------:R-:W-:Y:S01]  /*0d80*/  IMAD R35, R68, 0x2, R13 ;  /* 0x0000000244237824 */ /* 0x000fe200078e020d */
[----:B----4-:R-:W-:Y:S11]  /*0d90*/  @P1 BRA `(.L_x_5) ;  /* 0x0000000000181947 */ /* 0x010ff60003800000 */
[----:B------:R-:W-:Y:S01]  /*0da0*/  ELECT P3, URZ, PT ;  /* 0x0000000000ff782f */ /* 0x000fe20003860000 */
[----:B------:R-:W-:Y:S01]  /*0db0*/  IMAD.MOV.U32 R4, RZ, RZ, 0x1 ;  /* 0x00000001ff047424 */ /* 0x000fe200078e00ff */
[----:B------:R-:W-:Y:S01]  /*0dc0*/  UMOV UR5, 0x40 ;  /* 0x0000004000057882 */ /* 0x000fe20000000000 */
[----:B------:R-:W-:Y:S01]  /*0dd0*/  UVIRTCOUNT.DEALLOC.SMPOOL 0x80 ;  /* 0x000000800000784c */ /* 0x000fe20000000000 */
[----:B------:R-:W-:-:S09]  /*0de0*/  ULEA UR5, UR4, UR5, 0x18 ;  /* 0x0000000504057291 */ /* 0x000fd2000f8ec0ff */
[----:B------:R1:W-:Y:S03]  /*0df0*/  @P3 STS.U8 [UR5], R4 ;  /* 0x00000004ff003988 */ /* 0x0003e60008000005 */
.L_x_5:
[----:B------:R-:W-:Y:S01]  /*0e00*/  STTM.x16 tmem[UR10], RZ ;  /* 0x000000ff000079ed */ /* 0x000fe2000824000a */
[----:B------:R-:W2:Y:S02]  /*0e10*/  FENCE.VIEW.ASYNC.T ;  /* 0x00000000000073c6 */ /* 0x000ea40000000200 */
[----:B--2---:R-:W-:Y:S01]  /*0e20*/  VOTEU.ALL UP0, P2 ;  /* 0x0000000000ff7886 */ /* 0x004fe20001000000 */
[----:B------:R-:W-:Y:S01]  /*0e30*/  IMAD R33, R68, 0x2, R35 ;  /* 0x0000000244217824 */ /* 0x000fe200078e0223 */
[----:B------:R-:W-:Y:S01]  /*0e40*/  VOTEU.ALL UP1, P2 ;  /* 0x0000000000ff7886 */ /* 0x000fe20001020000 */
[----:B------:R-:W-:Y:S01]  /*0e50*/  IMAD.SHL.U32 R26, R36, 0x2, RZ ;  /* 0x00000002241a7824 */ /* 0x000fe200078e00ff */
[----:B------:R-:W-:Y:S01]  /*0e60*/  ISETP.LT.AND P4, PT, R75, R66, P0 ;  /* 0x000000424b00720c */ /* 0x000fe20000781270 */
[----:B------:R-:W-:Y:S01]  /*0e70*/  IMAD R31, R68, 0x2, R33 ;  /* 0x00000002441f7824 */ /* 0x000fe200078e0221 */
[----:B------:R-:W-:-:S04]  /*0e80*/  @!UP0 UIADD3 UR4, UPT, UPT, -UR6, 0x100000, URZ ;  /* 0x0010000006048890 */ /* 0x000fc8000fffe1ff */
[----:B------:R-:W-:Y:S02]  /*0e90*/  @!UP0 USHF.L.U32 UR5, UR4, 0xb, URZ ;  /* 0x0000000b04058899 */ /* 0x000fe400080006ff */
[----:B------:R-:W-:Y:S01]  /*0ea0*/  @!UP0 USHF.L.U32 UR4, UR4, 0x1, URZ ;  /* 0x0000000104048899 */ /* 0x000fe200080006ff */
[----:B------:R-:W-:Y:S01]  /*0eb0*/  BAR.SYNC.DEFER_BLOCKING 0x0 ;  /* 0x0000000000007b1d */ /* 0x000fe20000010000 */
[----:B------:R-:W-:Y:S01]  /*0ec0*/  IADD3 R14, P5, PT, R26, UR12, RZ ;  /* 0x0000000c1a0e7c10 */ /* 0x000fe2000ffbe0ff */
[----:B------:R-:W-:Y:S01]  /*0ed0*/  IMAD R29, R68, 0x2, R31 ;  /* 0x00000002441d7824 */ /* 0x000fe200078e021f */
[----:B------:R-:W-:Y:S02]  /*0ee0*/  ISETP.LT.AND P3, PT, R77, R66, P0 ;  /* 0x000000424d00720c */ /* 0x000fe40000761270 */
[----:B------:R-:W-:Y:S01]  /*0ef0*/  LEA.HI.X.SX32 R38, R36, UR13, 0x1, P5 ;  /* 0x0000000d24267c11 */ /* 0x000fe2000a8f0eff */
[----:B------:R-:W-:Y:S01]  /*0f00*/  IMAD R27, R68, 0x2, R29 ;  /* 0x00000002441b7824 */ /* 0x000fe200078e021d */
[----:B-1----:R-:W-:-:S03]  /*0f10*/  LEA R4, P5, R5, R14, 0x1 ;  /* 0x0000000e05047211 */ /* 0x002fc600078a08ff */
[C---:B------:R-:W-:Y:S01]  /*0f20*/  IMAD R9, R68.reuse, 0x2, R27 ;  /* 0x0000000244097824 */ /* 0x040fe200078e021b */
[----:B------:R-:W-:Y:S02]  /*0f30*/  LEA.HI.X.SX32 R5, R5, R38, 0x1, P5 ;  /* 0x0000002605057211 */ /* 0x000fe400028f0eff */
[----:B------:R-:W-:Y:S01]  /*0f40*/  LEA R6, P5, R7, R14, 0x1 ;  /* 0x0000000e07067211 */ /* 0x000fe200078a08ff */
[C---:B------:R-:W-:Y:S01]  /*0f50*/  IMAD R11, R68.reuse, 0x2, R9 ;  /* 0x00000002440b7824 */ /* 0x040fe200078e0209 */
[----:B------:R-:W1:Y:S02]  /*0f60*/  FENCE.VIEW.ASYNC.S ;  /* 0x00000000000073c6 */ /* 0x000e640000000000 */
[----:B-1----:R1:W2:Y:S02]  /*0f70*/  @!UP1 SYNCS.EXCH.64 URZ, [UR11], UR4 ;  /* 0x000000040bff95b2 */ /* 0x0022a40008000100 */
[----:B--2---:R-:W-:Y:S01]  /*0f80*/  BAR.SYNC.DEFER_BLOCKING 0x0 ;  /* 0x0000000000007b1d */ /* 0x004fe20000010000 */
[----:B------:R-:W-:-:S04]  /*0f90*/  IMAD R23, R68, 0x2, R11 ;  /* 0x0000000244177824 */ /* 0x000fc800078e020b */
[----:B------:R-:W-:Y:S01]  /*0fa0*/  IMAD R25, R68, 0x2, R23 ;  /* 0x0000000244197824 */ /* 0x000fe200078e0217 */
[----:B------:R-:W-:-:S03]  /*0fb0*/  LOP3.LUT R81, R72, 0x18, RZ, 0xfc, !PT ;  /* 0x0000001848517812 */ /* 0x000fc600078efcff */
[----:B------:R-:W-:Y:S01]  /*0fc0*/  IMAD R47, R68, 0x2, R25 ;  /* 0x00000002442f7824 */ /* 0x000fe200078e0219 */
[----:B------:R-:W-:Y:S01]  /*0fd0*/  LOP3.LUT R79, R72, 0x10, RZ, 0xfc, !PT ;  /* 0x00000010484f7812 */ /* 0x000fe200078efcff */
[----:B-1----:R-:W1:Y:S01]  /*0fe0*/  LDCU UR4, c[0x0][0x3b0] ;  /* 0x00007600ff0477ac */ /* 0x002e620008000800 */
[----:B------:R-:W-:Y:S01]  /*0ff0*/  PRMT R74, RZ, 0x7610, R74 ;  /* 0x00007610ff4a7816 */ /* 0x000fe2000000004a */
[C---:B------:R-:W-:Y:S01]  /*1000*/  IMAD R49, R68.reuse, 0x2, R47 ;  /* 0x0000000244317824 */ /* 0x040fe200078e022f */
[----:B------:R-:W-:Y:S02]  /*1010*/  LEA.HI.X.SX32 R7, R7, R38, 0x1, P5 ;  /* 0x0000002607077211 */ /* 0x000fe400028f0eff */
[----:B------:R-:W-:Y:S01]  /*1020*/  ISETP.LT.AND P5, PT, R79, R66, P0 ;  /* 0x000000424f00720c */ /* 0x000fe200007a1270 */
[C---:B------:R-:W-:Y:S01]  /*1030*/  IMAD R51, R68.reuse, 0x2, R49 ;  /* 0x0000000244337824 */ /* 0x040fe200078e0231 */
[----:B------:R-:W-:Y:S01]  /*1040*/  LEA R8, P6, R9, R14, 0x1 ;  /* 0x0000000e09087211 */ /* 0x000fe200078c08ff */
[----:B------:R2:W3:Y:S01]  /*1050*/  @P4 LDG.E.U16 R28, desc[UR18][R4.64] ;  /* 0x00000012041c4981 */ /* 0x0004e2000c1e1500 */
[----:B------:R-:W-:Y:S01]  /*1060*/  ISETP.LT.AND P4, PT, R81, R66, P0 ;  /* 0x000000425100720c */ /* 0x000fe20000781270 */
[----:B------:R-:W-:-:S02]  /*1070*/  IMAD R53, R68, 0x2, R51 ;  /* 0x0000000244357824 */ /* 0x000fc400078e0233 */
[----:B------:R4:W5:Y:S01]  /*1080*/  @P3 LDG.E.U16 R74, desc[UR18][R6.64] ;  /* 0x00000012064a3981 */ /* 0x000962000c1e1500 */
[----:B------:R-:W-:Y:S02]  /*1090*/  LOP3.LUT R83, R72, 0x1a, RZ, 0xfc, !PT ;  /* 0x0000001a48537812 */ /* 0x000fe400078efcff */
[----:B------:R-:W-:Y:S02]  /*10a0*/  PRMT R30, RZ, 0x7610, R30 ;  /* 0x00007610ff1e7816 */ /* 0x000fe4000000001e */
[----:B------:R-:W-:Y:S02]  /*10b0*/  LEA.HI.X.SX32 R9, R9, R38, 0x1, P6 ;  /* 0x0000002609097211 */ /* 0x000fe400030f0eff */
[C---:B--2---:R-:W-:Y:S01]  /*10c0*/  LEA R4, P3, R33.reuse, R14, 0x1 ;  /* 0x0000000e21047211 */ /* 0x044fe200078608ff */
[----:B------:R-:W-:Y:S01]  /*10d0*/  IMAD R55, R68, 0x2, R53 ;  /* 0x0000000244377824 */ /* 0x000fe200078e0235 */
[----:B------:R-:W-:Y:S01]  /*10e0*/  PRMT R32, RZ, 0x7610, R32 ;  /* 0x00007610ff207816 */ /* 0x000fe20000000020 */
[----:B------:R-:W2:Y:S01]  /*10f0*/  @P4 LDG.E.U16 R30, desc[UR18][R8.64] ;  /* 0x00000012081e4981 */ /* 0x000ea2000c1e1500 */
[----:B------:R-:W-:-:S02]  /*1100*/  LEA.HI.X.SX32 R5, R33, R38, 0x1, P3 ;  /* 0x0000002621057211 */ /* 0x000fc400018f0eff */
[----:B------:R-:W-:Y:S01]  /*1110*/  ISETP.LT.AND P3, PT, R83, R66, P0 ;  /* 0x000000425300720c */ /* 0x000fe20000761270 */
[C---:B------:R-:W-:Y:S01]  /*1120*/  IMAD R57, R68.reuse, 0x2, R55 ;  /* 0x0000000244397824 */ /* 0x040fe200078e0237 */
[C---:B----4-:R-:W-:Y:S01]  /*1130*/  LEA R6, P4, R11.reuse, R14, 0x1 ;  /* 0x0000000e0b067211 */ /* 0x050fe200078808ff */
[----:B------:R4:W2:Y:S01]  /*1140*/  @P5 LDG.E.U16 R32, desc[UR18][R4.64] ;  /* 0x0000001204205981 */ /* 0x0008a2000c1e1500 */
[----:B------:R-:W-:Y:S01]  /*1150*/  PRMT R76, RZ, 0x7610, R76 ;  /* 0x00007610ff4c7816 */ /* 0x000fe2000000004c */
[----:B------:R-:W-:Y:S01]  /*1160*/  IMAD R59, R68, 0x2, R57 ;  /* 0x00000002443b7824 */ /* 0x000fe200078e0239 */
[C---:B------:R-:W-:Y:S02]  /*1170*/  LOP3.LUT R85, R72.reuse, 0x20, RZ, 0xfc, !PT ;  /* 0x0000002048557812 */ /* 0x040fe400078efcff */
[----:B------:R-:W-:Y:S02]  /*1180*/  LOP3.LUT R87, R72, 0x22, RZ, 0xfc, !PT ;  /* 0x0000002248577812 */ /* 0x000fe400078efcff */
[----:B------:R-:W-:-:S02]  /*1190*/  LEA.HI.X.SX32 R7, R11, R38, 0x1, P4 ;  /* 0x000000260b077211 */ /* 0x000fc400020f0eff */
[----:B----4-:R-:W-:Y:S02]  /*11a0*/  LEA R4, P6, R47, R14, 0x1 ;  /* 0x0000000e2f047211 */ /* 0x010fe400078c08ff */
[----:B------:R-:W-:Y:S01]  /*11b0*/  ISETP.LT.AND P5, PT, R85, R66, P0 ;  /* 0x000000425500720c */ /* 0x000fe200007a1270 */
[----:B------:R4:W2:Y:S01]  /*11c0*/  @P3 LDG.E.U16 R76, desc[UR18][R6.64] ;  /* 0x00000012064c3981 */ /* 0x0008a2000c1e1500 */
[----:B------:R-:W-:Y:S01]  /*11d0*/  LEA.HI.X.SX32 R5, R47, R38, 0x1, P6 ;  /* 0x000000262f057211 */ /* 0x000fe200030f0eff */
[C---:B------:R-:W-:Y:S01]  /*11e0*/  IMAD R47, R68.reuse, 0x2, R59 ;  /* 0x00000002442f7824 */ /* 0x040fe200078e023b */
[----:B------:R-:W-:Y:S02]  /*11f0*/  ISETP.LT.AND P4, PT, R87, R66, P0 ;  /* 0x000000425700720c */ /* 0x000fe40000781270 */
[----:B------:R-:W-:Y:S01]  /*1200*/  LEA R8, P3, R49, R14, 0x1 ;  /* 0x0000000e31087211 */ /* 0x000fe200078608ff */
[----:B------:R-:W-:Y:S01]  /*1210*/  IMAD R11, R68, 0x2, R47 ;  /* 0x00000002440b7824 */ /* 0x000fe200078e022f */
[----:B------:R-:W-:-:S02]  /*1220*/  LOP3.LUT R91, R72, 0x28, RZ, 0xfc, !PT ;  /* 0x00000028485b7812 */ /* 0x000fc400078efcff */
[----:B------:R-:W-:Y:S01]  /*1230*/  LEA.HI.X.SX32 R9, R49, R38, 0x1, P3 ;  /* 0x0000002631097211 */ /* 0x000fe200018f0eff */
[C---:B------:R-:W-:Y:S01]  /*1240*/  IMAD R49, R68.reuse, 0x2, R11 ;  /* 0x0000000244317824 */ /* 0x040fe200078e020b */
[----:B------:R-:W-:Y:S02]  /*1250*/  PRMT R34, RZ, 0x7610, R34 ;  /* 0x00007610ff227816 */ /* 0x000fe40000000022 */
[----:B------:R-:W-:Y:S01]  /*1260*/  PRMT R78, RZ, 0x7610, R78 ;  /* 0x00007610ff4e7816 */ /* 0x000fe2000000004e */
[----:B------:R-:W-:Y:S01]  /*1270*/  IMAD R61, R68, 0x2, R49 ;  /* 0x00000002443d7824 */ /* 0x000fe200078e0231 */
[----:B------:R-:W-:Y:S02]  /*1280*/  LOP3.LUT R93, R72, 0x30, RZ, 0xfc, !PT ;  /* 0x00000030485d7812 */ /* 0x000fe400078efcff */
[----:B------:R-:W-:Y:S01]  /*1290*/  ISETP.LT.AND P3, PT, R91, R66, P0 ;  /* 0x000000425b00720c */ /* 0x000fe20000761270 */
[----:B------:R-:W2:Y:S01]  /*12a0*/  @P5 LDG.E.U16 R34, desc[UR18][R4.64] ;  /* 0x0000001204225981 */ /* 0x000ea2000c1e1500 */
[----:B----4-:R-:W-:Y:S01]  /*12b0*/  LEA R6, P5, R55, R14, 0x1 ;  /* 0x0000000e37067211 */ /* 0x010fe200078a08ff */
[----:B------:R-:W-:-:S02]  /*12c0*/  IMAD R63, R68, 0x2, R61 ;  /* 0x00000002443f7824 */ /* 0x000fc400078e023d */
[----:B------:R4:W2:Y:S01]  /*12d0*/  @P4 LDG.E.U16 R78, desc[UR18][R8.64] ;  /* 0x00000012084e4981 */ /* 0x0008a2000c1e1500 */
[----:B------:R-:W-:Y:S02]  /*12e0*/  ISETP.LT.AND P4, PT, R93, R66, P0 ;  /* 0x000000425d00720c */ /* 0x000fe40000781270 */
[----:B------:R-:W-:Y:S02]  /*12f0*/  LOP3.LUT R95, R72, 0x38, RZ, 0xfc, !PT ;  /* 0x00000038485f7812 */ /* 0x000fe400078efcff */
[----:B------:R-:W-:Y:S02]  /*1300*/  PRMT R82, RZ, 0x7610, R82 ;  /* 0x00007610ff527816 */ /* 0x000fe40000000052 */
[----:B------:R-:W-:Y:S01]  /*1310*/  LEA.HI.X.SX32 R7, R55, R38, 0x1, P5 ;  /* 0x0000002637077211 */ /* 0x000fe200028f0eff */
[----:B------:R-:W-:Y:S01]  /*1320*/  IMAD R55, R68, 0x2, R63 ;  /* 0x0000000244377824 */ /* 0x000fe200078e023f */
[----:B----4-:R-:W-:Y:S02]  /*1330*/  LEA R8, P6, R11, R14, 0x1 ;  /* 0x0000000e0b087211 */ /* 0x010fe400078c08ff */
[----:B------:R-:W-:Y:S01]  /*1340*/  LOP3.LUT R89, R72, 0x12, RZ, 0xfc, !PT ;  /* 0x0000001248597812 */ /* 0x000fe200078efcff */
[----:B------:R4:W2:Y:S01]  /*1350*/  @P3 LDG.E.U16 R82, desc[UR18][R6.64] ;  /* 0x0000001206523981 */ /* 0x0008a2000c1e1500 */
[----:B------:R-:W-:-:S02]  /*1360*/  ISETP.LT.AND P5, PT, R95, R66, P0 ;  /* 0x000000425f00720c */ /* 0x000fc400007a1270 */
[----:B------:R-:W-:Y:S02]  /*1370*/  PRMT R84, RZ, 0x7610, R84 ;  /* 0x00007610ff547816 */ /* 0x000fe40000000054 */
[----:B------:R-:W-:Y:S02]  /*1380*/  LEA.HI.X.SX32 R9, R11, R38, 0x1, P6 ;  /* 0x000000260b097211 */ /* 0x000fe400030f0eff */
[----:B------:R-:W-:Y:S02]  /*1390*/  ISETP.LT.AND P3, PT, R89, R66, P0 ;  /* 0x000000425900720c */ /* 0x000fe40000761270 */
[----:B------:R-:W-:Y:S01]  /*13a0*/  LEA R10, P6, R55, R14, 0x1 ;  /* 0x0000000e370a7211 */ /* 0x000fe200078c08ff */
[----:B------:R0:W2:Y:S01]  /*13b0*/  @P4 LDG.E.U16 R84, desc[UR18][R8.64] ;  /* 0x0000001208544981 */ /* 0x0000a2000c1e1500 */
[----:B------:R-:W-:Y:S02]  /*13c0*/  LOP3.LUT R97, R72, 0x2a, RZ, 0xfc, !PT ;  /* 0x0000002a48617812 */ /* 0x000fe400078efcff */
[----:B------:R-:W-:-:S02]  /*13d0*/  PRMT R94, RZ, 0x7610, R94 ;  /* 0x00007610ff5e7816 */ /* 0x000fc4000000005e */
[----:B------:R-:W-:Y:S02]  /*13e0*/  LEA R4, P4, R31, R14, 0x1 ;  /* 0x0000000e1f047211 */ /* 0x000fe400078808ff */
[----:B------:R-:W-:Y:S02]  /*13f0*/  LEA.HI.X.SX32 R11, R55, R38, 0x1, P6 ;  /* 0x00000026370b7211 */ /* 0x000fe400030f0eff */
[----:B------:R-:W-:Y:S02]  /*1400*/  LOP3.LUT R99, R72, 0x32, RZ, 0xfc, !PT ;  /* 0x0000003248637812 */ /* 0x000fe400078efcff */
[----:B------:R-:W-:Y:S01]  /*1410*/  ISETP.LT.AND P6, PT, R97, R66, P0 ;  /* 0x000000426100720c */ /* 0x000fe200007c1270 */
[----:B------:R0:W2:Y:S01]  /*1420*/  @P5 LDG.E.U16 R94, desc[UR18][R10.64] ;  /* 0x000000120a5e5981 */ /* 0x0000a2000c1e1500 */
[----:B------:R-:W-:Y:S02]  /*1430*/  PRMT R90, RZ, 0x7610, R90 ;  /* 0x00007610ff5a7816 */ /* 0x000fe4000000005a */
[----:B------:R-:W-:-:S02]  /*1440*/  LEA.HI.X.SX32 R5, R31, R38, 0x1, P4 ;  /* 0x000000261f057211 */ /* 0x000fc400020f0eff */
[----:B------:R-:W-:Y:S02]  /*1450*/  ISETP.LT.AND P5, PT, R99, R66, P0 ;  /* 0x000000426300720c */ /* 0x000fe400007a1270 */
[-C--:B----4-:R-:W-:Y:S01]  /*1460*/  LEA R6, P4, R57, R14.reuse, 0x1 ;  /* 0x0000000e39067211 */ /* 0x090fe200078808ff */
[----:B------:R4:W2:Y:S01]  /*1470*/  @P3 LDG.E.U16 R90, desc[UR18][R4.64] ;  /* 0x00000012045a3981 */ /* 0x0008a2000c1e1500 */
[----:B------:R-:W-:Y:S02]  /*1480*/  LOP3.LUT R101, R72, 0x3a, RZ, 0xfc, !PT ;  /* 0x0000003a48657812 */ /* 0x000fe400078efcff */
[----:B------:R-:W-:Y:S01]  /*1490*/  PRMT R102, RZ, 0x7610, R102 ;  /* 0x00007610ff667816 */ /* 0x000fe20000000066 */
[----:B------:R-:W-:Y:S01]  /*14a0*/  IMAD R55, R68, 0x2, R55 ;  /* 0x0000000244377824 */ /* 0x000fe200078e0237 */
[----:B0-----:R-:W-:Y:S02]  /*14b0*/  LEA R8, P3, R49, R14, 0x1 ;  /* 0x0000000e31087211 */ /* 0x001fe400078608ff */
[----:B------:R-:W-:-:S02]  /*14c0*/  LEA.HI.X.SX32 R7, R57, R38, 0x1, P4 ;  /* 0x0000002639077211 */ /* 0x000fc400020f0eff */
[----:B------:R-:W-:Y:S02]  /*14d0*/  LOP3.LUT R103, R72, 0xc, RZ, 0xfc, !PT ;  /* 0x0000000c48677812 */ /* 0x000fe400078efcff */
[----:B------:R-:W-:Y:S01]  /*14e0*/  ISETP.LT.AND P4, PT, R101, R66, P0 ;  /* 0x000000426500720c */ /* 0x000fe20000781270 */
[----:B------:R0:W2:Y:S01]  /*14f0*/  @P6 LDG.E.U16 R102, desc[UR18][R6.64] ;  /* 0x0000001206666981 */ /* 0x0000a2000c1e1500 */
[----:B------:R-:W-:Y:S02]  /*1500*/  PRMT R100, RZ, 0x7610, R100 ;  /* 0x00007610ff647816 */ /* 0x000fe40000000064 */
[----:B------:R-:W-:Y:S02]  /*1510*/  LEA.HI.X.SX32 R9, R49, R38, 0x1, P3 ;  /* 0x0000002631097211 */ /* 0x000fe400018f0eff */
[----:B------:R-:W-:Y:S02]  /*1520*/  ISETP.LT.AND P3, PT, R103, R66, P0 ;  /* 0x000000426700720c */ /* 0x000fe40000761270 */
[----:B------:R-:W-:Y:S01]  /*1530*/  LEA R10, P6, R55, R14, 0x1 ;  /* 0x0000000e370a7211 */ /* 0x000fe200078c08ff */
[----:B------:R0:W2:Y:S01]  /*1540*/  @P5 LDG.E.U16 R100, desc[UR18][R8.64] ;  /* 0x0000001208645981 */ /* 0x0000a2000c1e1500 */
[----:B------:R-:W-:-:S02]  /*1550*/  PRMT R108, RZ, 0x7610, R108 ;  /* 0x00007610ff6c7816 */ /* 0x000fc4000000006c */
[----:B----4-:R-:W-:Y:S02]  /*1560*/  LEA R4, P5, R13, R14, 0x1 ;  /* 0x0000000e0d047211 */ /* 0x010fe400078a08ff */
[-C--:B------:R-:W-:Y:S02]  /*1570*/  LEA.HI.X.SX32 R11, R55, R38.reuse, 0x1, P6 ;  /* 0x00000026370b7211 */ /* 0x080fe400030f0eff */
[C---:B------:R-:W-:Y:S02]  /*1580*/  LOP3.LUT R105, R72.reuse, 0x14, RZ, 0xfc, !PT ;  /* 0x0000001448697812 */ /* 0x040fe400078efcff */
[----:B------:R-:W-:Y:S01]  /*1590*/  PRMT R80, RZ, 0x7610, R80 ;  /* 0x00007610ff507816 */ /* 0x000fe20000000050 */
[----:B------:R-:W4:Y:S01]  /*15a0*/  @P4 LDG.E.U16 R108, desc[UR18][R10.64] ;  /* 0x000000120a6c4981 */ /* 0x000f22000c1e1500 */
[----:B------:R-:W-:Y:S02]  /*15b0*/  LEA.HI.X.SX32 R5, R13, R38, 0x1, P5 ;  /* 0x000000260d057211 */ /* 0x000fe400028f0eff */
[----:B------:R-:W-:-:S02]  /*15c0*/  LOP3.LUT R107, R72, 0x1c, RZ, 0xfc, !PT ;  /* 0x0000001c486b7812 */ /* 0x000fc400078efcff */
[-C--:B------:R-:W-:Y:S01]  /*15d0*/  ISETP.LT.AND P4, PT, R105, R66.reuse, P0 ;  /* 0x000000426900720c */ /* 0x080fe20000781270 */
[----:B------:R1:W2:Y:S01]  /*15e0*/  @P3 LDG.E.U16 R80, desc[UR18][R4.64] ;  /* 0x0000001204503981 */ /* 0x0002a2000c1e1500 */
[----:B------:R-:W-:Y:S02]  /*15f0*/  ISETP.LT.AND P3, PT, R107, R66, P0 ;  /* 0x000000426b00720c */ /* 0x000fe40000761270 */
[-C--:B0-----:R-:W-:Y:S02]  /*1600*/  LEA R6, P5, R29, R14.reuse, 0x1 ;  /* 0x0000000e1d067211 */ /* 0x081fe400078a08ff */
[----:B------:R-:W-:Y:S02]  /*1610*/  PRMT R88, RZ, 0x7610, R88 ;  /* 0x00007610ff587816 */ /* 0x000fe40000000058 */
[----:B------:R-:W-:Y:S02]  /*1620*/  LOP3.LUT R109, R72, 0x24, RZ, 0xfc, !PT ;  /* 0x00000024486d7812 */ /* 0x000fe400078efcff */
[----:B------:R-:W-:-:S02]  /*1630*/  LEA R8, P6, R23, R14, 0x1 ;  /* 0x0000000e17087211 */ /* 0x000fc400078c08ff */
[----:B------:R-:W-:Y:S02]  /*1640*/  LEA.HI.X.SX32 R7, R29, R38, 0x1, P5 ;  /* 0x000000261d077211 */ /* 0x000fe400028f0eff */
[----:B------:R-:W-:Y:S02]  /*1650*/  LOP3.LUT R111, R72, 0x2c, RZ, 0xfc, !PT ;  /* 0x0000002c486f7812 */ /* 0x000fe400078efcff */
[----:B------:R-:W-:Y:S01]  /*1660*/  PRMT R86, RZ, 0x7610, R86 ;  /* 0x00007610ff567816 */ /* 0x000fe20000000056 */
[----:B------:R-:W2:Y:S01]  /*1670*/  @P4 LDG.E.U16 R88, desc[UR18][R6.64] ;  /* 0x0000001206584981 */ /* 0x000ea2000c1e1500 */
[----:B------:R-:W-:Y:S02]  /*1680*/  ISETP.LT.AND P5, PT, R109, R66, P0 ;  /* 0x000000426d00720c */ /* 0x000fe400007a1270 */
[----:B------:R-:W-:Y:S02]  /*1690*/  LEA.HI.X.SX32 R9, R23, R38, 0x1, P6 ;  /* 0x0000002617097211 */ /* 0x000fe400030f0eff */
[----:B------:R-:W-:-:S02]  /*16a0*/  ISETP.LT.AND P4, PT, R111, R66, P0 ;  /* 0x000000426f00720c */ /* 0x000fc40000781270 */
[-C--:B-1----:R-:W-:Y:S01]  /*16b0*/  LEA R4, P6, R51, R14.reuse, 0x1 ;  /* 0x0000000e33047211 */ /* 0x082fe200078c08ff */
[----:B------:R0:W2:Y:S01]  /*16c0*/  @P3 LDG.E.U16 R86, desc[UR18][R8.64] ;  /* 0x0000001208563981 */ /* 0x0000a2000c1e1500 */
[----:B------:R-:W-:Y:S02]  /*16d0*/  LEA R10, P3, R59, R14, 0x1 ;  /* 0x0000000e3b0a7211 */ /* 0x000fe400078608ff */
[----:B------:R-:W-:Y:S02]  /*16e0*/  PRMT R98, RZ, 0x7610, R98 ;  /* 0x00007610ff627816 */ /* 0x000fe40000000062 */
[-C--:B------:R-:W-:Y:S02]  /*16f0*/  LEA.HI.X.SX32 R5, R51, R38.reuse, 0x1, P6 ;  /* 0x0000002633057211 */ /* 0x080fe400030f0eff */
[----:B------:R-:W-:Y:S02]  /*1700*/  PRMT R92, RZ, 0x7610, R92 ;  /* 0x00007610ff5c7816 */ /* 0x000fe4000000005c */
[----:B------:R-:W-:Y:S01]  /*1710*/  LOP3.LUT R113, R72, 0x34, RZ, 0xfc, !PT ;  /* 0x0000003448717812 */ /* 0x000fe200078efcff */
[----:B------:R-:W-:Y:S01]  /*1720*/  IMAD R55, R68, 0x2, R55 ;  /* 0x0000000244377824 */ /* 0x000fe200078e0237 */
[----:B------:R-:W-:Y:S01]  /*1730*/  LEA.HI.X.SX32 R11, R59, R38, 0x1, P3 ;  /* 0x000000263b0b7211 */ /* 0x000fe200018f0eff */
[----:B------:R1:W2:Y:S01]  /*1740*/  @P5 LDG.E.U16 R98, desc[UR18][R4.64] ;  /* 0x0000001204625981 */ /* 0x0002a2000c1e1500 */
[----:B------:R-:W-:-:S02]  /*1750*/  LOP3.LUT R115, R72, 0x3c, RZ, 0xfc, !PT ;  /* 0x0000003c48737812 */ /* 0x000fc400078efcff */
[----:B0-----:R-:W-:Y:S01]  /*1760*/  LEA R8, P3, R61, R14, 0x1 ;  /* 0x0000000e3d087211 */ /* 0x001fe200078608ff */
[----:B------:R-:W2:Y:S01]  /*1770*/  @P4 LDG.E.U16 R92, desc[UR18][R10.64] ;  /* 0x000000120a5c4981 */ /* 0x000ea2000c1e1500 */
[-C--:B------:R-:W-:Y:S02]  /*1780*/  ISETP.LT.AND P5, PT, R113, R66.reuse, P0 ;  /* 0x000000427100720c */ /* 0x080fe400007a1270 */
[----:B------:R-:W-:Y:S02]  /*1790*/  LOP3.LUT R117, R72, 0xe, RZ, 0xfc, !PT ;  /* 0x0000000e48757812 */ /* 0x000fe400078efcff */
[----:B------:R-:W-:Y:S02]  /*17a0*/  ISETP.LT.AND P4, PT, R115, R66, P0 ;  /* 0x000000427300720c */ /* 0x000fe40000781270 */
[----:B------:R-:W-:Y:S02]  /*17b0*/  LEA R12, P6, R55, R14, 0x1 ;  /* 0x0000000e370c7211 */ /* 0x000fe400078c08ff */
[----:B------:R-:W-:-:S02]  /*17c0*/  LEA.HI.X.SX32 R9, R61, R38, 0x1, P3 ;  /* 0x000000263d097211 */ /* 0x000fc400018f0eff */
[----:B------:R-:W-:Y:S02]  /*17d0*/  ISETP.LT.AND P3, PT, R117, R66, P0 ;  /* 0x000000427500720c */ /* 0x000fe40000761270 */
[----:B------:R-:W-:Y:S02]  /*17e0*/  PRMT R104, RZ, 0x7610, R104 ;  /* 0x00007610ff687816 */ /* 0x000fe40000000068 */
[----:B------:R-:W-:Y:S02]  /*17f0*/  LEA.HI.X.SX32 R13, R55, R38, 0x1, P6 ;  /* 0x00000026370d7211 */ /* 0x000fe400030f0eff */
[----:B-1----:R-:W-:Y:S02]  /*1800*/  LEA R4, P6, R35, R14, 0x1 ;  /* 0x0000000e23047211 */ /* 0x002fe400078c08ff */
[----:B------:R-:W-:Y:S01]  /*1810*/  PRMT R106, RZ, 0x7610, R106 ;  /* 0x00007610ff6a7816 */ /* 0x000fe2000000006a */
[----:B------:R0:W2:Y:S01]  /*1820*/  @P5 LDG.E.U16 R104, desc[UR18][R8.64] ;  /* 0x0000001208685981 */ /* 0x0000a2000c1e1500 */
[----:B------:R-:W-:-:S02]  /*1830*/  LOP3.LUT R119, R72, 0x16, RZ, 0xfc, !PT ;  /* 0x0000001648777812 */ /* 0x000fc400078efcff */
[----:B------:R-:W-:Y:S02]  /*1840*/  PRMT R112, RZ, 0x7610, R112 ;  /* 0x00007610ff707816 */ /* 0x000fe40000000070 */
[----:B------:R-:W-:Y:S01]  /*1850*/  LEA.HI.X.SX32 R5, R35, R38, 0x1, P6 ;  /* 0x0000002623057211 */ /* 0x000fe200030f0eff */
[----:B------:R-:W2:Y:S01]  /*1860*/  @P4 LDG.E.U16 R106, desc[UR18][R12.64] ;  /* 0x000000120c6a4981 */ /* 0x000ea2000c1e1500 */
[----:B------:R-:W-:Y:S02]  /*1870*/  ISETP.LT.AND P5, PT, R119, R66, P0 ;  /* 0x000000427700720c */ /* 0x000fe400007a1270 */
[----:B------:R-:W-:Y:S01]  /*1880*/  LOP3.LUT R121, R72, 0x1e, RZ, 0xfc, !PT ;  /* 0x0000001e48797812 */ /* 0x000fe200078efcff */
[----:B------:R-:W2:Y:S01]  /*1890*/  @P3 LDG.E.U16 R112, desc[UR18][R4.64] ;  /* 0x0000001204703981 */ /* 0x000ea2000c1e1500 */
[----:B------:R-:W-:Y:S02]  /*18a0*/  LEA R6, P4, R27, R14, 0x1 ;  /* 0x0000000e1b067211 */ /* 0x000fe400078808ff */
[----:B------:R-:W-:-:S02]  /*18b0*/  ISETP.LT.AND P3, PT, R121, R66, P0 ;  /* 0x000000427900720c */ /* 0x000fc40000761270 */
[----:B------:R-:W-:Y:S02]  /*18c0*/  PRMT R110, RZ, 0x7610, R110 ;  /* 0x00007610ff6e7816 */ /* 0x000fe4000000006e */
[----:B------:R-:W-:Y:S02]  /*18d0*/  LEA.HI.X.SX32 R7, R27, R38, 0x1, P4 ;  /* 0x000000261b077211 */ /* 0x000fe400020f0eff */
[----:B------:R-:W-:Y:S02]  /*18e0*/  LOP3.LUT R40, R16, 0x10, RZ, 0xfc, !PT ;  /* 0x0000001010287812 */ /* 0x000fe400078efcff */
[----:B0-----:R-:W-:Y:S01]  /*18f0*/  LEA R8, P4, R25, R14, 0x1 ;  /* 0x0000000e19087211 */ /* 0x001fe200078808ff */
[----:B------:R0:W2:Y:S01]  /*1900*/  @P5 LDG.E.U16 R110, desc[UR18][R6.64] ;  /* 0x00000012066e5981 */ /* 0x0000a2000c1e1500 */
[----:B------:R-:W-:Y:S02]  /*1910*/  PRMT R114, RZ, 0x7610, R114 ;  /* 0x00007610ff727816 */ /* 0x000fe40000000072 */
[----:B------:R-:W-:-:S02]  /*1920*/  IABS R11, R40 ;  /* 0x00000028000b7213 */ /* 0x000fc40000000000 */
[----:B------:R-:W-:Y:S02]  /*1930*/  LEA.HI.X.SX32 R9, R25, R38, 0x1, P4 ;  /* 0x0000002619097211 */ /* 0x000fe400020f0eff */
[C---:B------:R-:W-:Y:S02]  /*1940*/  LOP3.LUT R123, R72.reuse, 0x26, RZ, 0xfc, !PT ;  /* 0x00000026487b7812 */ /* 0x040fe400078efcff */
[----:B0-----:R-:W-:Y:S01]  /*1950*/  LEA R6, P4, R47, R14, 0x1 ;  /* 0x0000000e2f067211 */ /* 0x001fe200078808ff */
[----:B------:R-:W-:Y:S01]  /*1960*/  IMAD.HI.U32 R5, R17, R11, RZ ;  /* 0x0000000b11057227 */ /* 0x000fe200078e00ff */
[----:B------:R-:W-:Y:S01]  /*1970*/  LOP3.LUT R125, R72, 0x2e, RZ, 0xfc, !PT ;  /* 0x0000002e487d7812 */ /* 0x000fe200078efcff */
[----:B------:R-:W2:Y:S01]  /*1980*/  @P3 LDG.E.U16 R114, desc[UR18][R8.64] ;  /* 0x0000001208723981 */ /* 0x000ea2000c1e1500 */
[----:B------:R-:W-:Y:S02]  /*1990*/  ISETP.LT.AND P5, PT, R123, R66, P0 ;  /* 0x000000427b00720c */ /* 0x000fe400007a1270 */
[----:B------:R-:W-:-:S02]  /*19a0*/  LEA R4, P3, R53, R14, 0x1 ;  /* 0x0000000e35047211 */ /* 0x000fc400078608ff */
[----:B------:R-:W-:Y:S02]  /*19b0*/  LEA.HI.X.SX32 R7, R47, R38, 0x1, P4 ;  /* 0x000000262f077211 */ /* 0x000fe400020f0eff */
[C---:B------:R-:W-:Y:S01]  /*19c0*/  ISETP.GT.U32.AND P4, PT, R2.reuse, R37, PT ;  /* 0x000000250200720c */ /* 0x040fe20003f84070 */
[----:B------:R-:W-:Y:S01]  /*19d0*/  IMAD.MOV R10, RZ, RZ, -R5 ;  /* 0x000000ffff0a7224 */ /* 0x000fe200078e0a05 */
[----:B------:R-:W-:Y:S02]  /*19e0*/  ISETP.LT.AND P6, PT, R125, R66, P0 ;  /* 0x000000427d00720c */ /* 0x000fe400007c1270 */
[----:B------:R-:W-:Y:S02]  /*19f0*/  LEA.HI.X.SX32 R5, R53, R38, 0x1, P3 ;  /* 0x0000002635057211 */ /* 0x000fe400018f0eff */
[----:B------:R-:W-:Y:S02]  /*1a00*/  ISETP.GT.U32.AND P3, PT, R2, R3, PT ;  /* 0x000000030200720c */ /* 0x000fe40003f64070 */
[----:B------:R-:W-:-:S02]  /*1a10*/  PRMT R116, RZ, 0x7610, R116 ;  /* 0x00007610ff747816 */ /* 0x000fc40000000074 */
[----:B------:R-:W-:-:S03]  /*1a20*/  PRMT R118, RZ, 0x7610, R118 ;  /* 0x00007610ff767816 */ /* 0x000fc60000000076 */
[--C-:B------:R-:W-:Y:S01]  /*1a30*/  @!P4 IMAD.IADD R37, R37, 0x1, -R2.reuse ;  /* 0x000000012525c824 */ /* 0x100fe200078e0a02 */
[----:B------:R0:W2:Y:S01]  /*1a40*/  @P5 LDG.E.U16 R116, desc[UR18][R4.64] ;  /* 0x0000001204745981 */ /* 0x0000a2000c1e1500 */
[-C--:B------:R-:W-:Y:S02]  /*1a50*/  LEA R22, P5, R21, R14.reuse, 0x1 ;  /* 0x0000000e15167211 */ /* 0x080fe400078a08ff */
[-C--:B------:R-:W-:Y:S01]  /*1a60*/  LEA R20, P4, R43, R14.reuse, 0x1 ;  /* 0x0000000e2b147211 */ /* 0x080fe200078808ff */
[----:B------:R1:W2:Y:S01]  /*1a70*/  @P6 LDG.E.U16 R118, desc[UR18][R6.64] ;  /* 0x0000001206766981 */ /* 0x0002a2000c1e1500 */
[----:B------:R-:W-:Y:S01]  /*1a80*/  LEA R24, P6, R19, R14, 0x1 ;  /* 0x0000000e13187211 */ /* 0x000fe200078c08ff */
[----:B------:R-:W-:Y:S01]  /*1a90*/  @!P3 IMAD.IADD R3, R3, 0x1, -R2 ;  /* 0x000000010303b824 */ /* 0x000fe200078e0a02 */
[-C--:B------:R-:W-:Y:S01]  /*1aa0*/  LEA.HI.X.SX32 R23, R21, R38.reuse, 0x1, P5 ;  /* 0x0000002615177211 */ /* 0x080fe200028f0eff */
[----:B------:R-:W-:Y:S01]  /*1ab0*/  IMAD R55, R68, 0x2, R55 ;  /* 0x0000000244377824 */ /* 0x000fe200078e0237 */
[----:B------:R-:W-:-:S02]  /*1ac0*/  LEA.HI.X.SX32 R21, R43, R38, 0x1, P4 ;  /* 0x000000262b157211 */ /* 0x000fc400020f0eff */
[----:B0-----:R-:W-:Y:S02]  /*1ad0*/  LEA R4, P3, R63, R14, 0x1 ;  /* 0x0000000e3f047211 */ /* 0x001fe400078608ff */
[----:B------:R-:W-:Y:S02]  /*1ae0*/  LEA.HI.X.SX32 R25, R19, R38, 0x1, P6 ;  /* 0x0000002613197211 */ /* 0x000fe400030f0eff */
[----:B------:R-:W-:Y:S02]  /*1af0*/  LEA R18, P4, R45, R14, 0x1 ;  /* 0x0000000e2d127211 */ /* 0x000fe400078808ff */
[----:B------:R-:W-:Y:S02]  /*1b00*/  ISETP.GT.U32.AND P6, PT, R2, R37, PT ;  /* 0x000000250200720c */ /* 0x000fe40003fc4070 */
[----:B------:R-:W-:Y:S02]  /*1b10*/  LEA.HI.X.SX32 R5, R63, R38, 0x1, P3 ;  /* 0x000000263f057211 */ /* 0x000fe400018f0eff */
[----:B-1----:R-:W-:-:S02]  /*1b20*/  LEA R6, P3, R55, R14, 0x1 ;  /* 0x0000000e37067211 */ /* 0x002fc400078608ff */
[-C--:B------:R-:W-:Y:S02]  /*1b30*/  LEA.HI.X.SX32 R19, R45, R38.reuse, 0x1, P4 ;  /* 0x000000262d137211 */ /* 0x080fe400020f0eff */
[C---:B------:R-:W-:Y:S02]  /*1b40*/  ISETP.GT.U32.AND P5, PT, R2.reuse, R3, PT ;  /* 0x000000030200720c */ /* 0x040fe40003fa4070 */
[C---:B------:R-:W-:Y:S02]  /*1b50*/  ISETP.GT.U32.AND P4, PT, R2.reuse, R39, PT ;  /* 0x000000270200720c */ /* 0x040fe40003f84070 */
[----:B------:R-:W-:Y:S01]  /*1b60*/  LEA.HI.X.SX32 R7, R55, R38, 0x1, P3 ;  /* 0x0000002637077211 */ /* 0x000fe200018f0eff */
[C---:B------:R-:W-:Y:S01]  /*1b70*/  IMAD R11, R2.reuse, R10, R11 ;  /* 0x0000000a020b7224 */ /* 0x040fe200078e020b */
[----:B------:R-:W-:Y:S02]  /*1b80*/  ISETP.GT.U32.AND P3, PT, R2, R41, PT ;  /* 0x000000290200720c */ /* 0x000fe40003f64070 */
[C---:B------:R-:W-:Y:S01]  /*1b90*/  LOP3.LUT R42, R16.reuse, 0x14, RZ, 0xfc, !PT ;  /* 0x00000014102a7812 */ /* 0x040fe200078efcff */
[----:B------:R-:W-:Y:S01]  /*1ba0*/  @!P6 IMAD.IADD R37, R37, 0x1, -R2 ;  /* 0x000000012525e824 */ /* 0x000fe200078e0a02 */
[----:B------:R-:W-:-:S02]  /*1bb0*/  LOP3.LUT R46, R16, 0x18, RZ, 0xfc, !PT ;  /* 0x00000018102e7812 */ /* 0x000fc400078efcff */
[----:B------:R-:W-:Y:S02]  /*1bc0*/  IABS R9, R42 ;  /* 0x0000002a00097213 */ /* 0x000fe40000000000 */
[----:B------:R-:W-:Y:S01]  /*1bd0*/  ISETP.GT.U32.AND P6, PT, R2, R11, PT ;  /* 0x0000000b0200720c */ /* 0x000fe20003fc4070 */
[--C-:B------:R-:W-:Y:S01]  /*1be0*/  @!P5 IMAD.IADD R3, R3, 0x1, -R2.reuse ;  /* 0x000000010303d824 */ /* 0x100fe200078e0a02 */
[----:B------:R-:W-:Y:S01]  /*1bf0*/  IABS R13, R46 ;  /* 0x0000002e000d7213 */ /* 0x000fe20000000000 */
[----:B------:R-:W-:Y:S01]  /*1c00*/  @!P4 IMAD.IADD R39, R39, 0x1, -R2 ;  /* 0x000000012727c824 */ /* 0x000fe200078e0a02 */
[----:B------:R-:W-:Y:S01]  /*1c10*/  ISETP.GE.AND P5, PT, R16, RZ, PT ;  /* 0x000000ff1000720c */ /* 0x000fe20003fa6270 */
[----:B------:R-:W-:-:S04]  /*1c20*/  IMAD.HI.U32 R8, R17, R9, RZ ;  /* 0x0000000911087227 */ /* 0x000fc800078e00ff */
[----:B------:R-:W-:Y:S01]  /*1c30*/  @!P3 IMAD.IADD R41, R41, 0x1, -R2 ;  /* 0x000000012929b824 */ /* 0x000fe200078e0a02 */
[----:B------:R-:W-:Y:S01]  /*1c40*/  ISETP.GT.U32.AND P3, PT, R2, R39, PT ;  /* 0x000000270200720c */ /* 0x000fe20003f64070 */
[----:B------:R-:W-:Y:S02]  /*1c50*/  IMAD.MOV R10, RZ, RZ, -R8 ;  /* 0x000000ffff0a7224 */ /* 0x000fe400078e0a08 */
[----:B------:R-:W-:Y:S01]  /*1c60*/  IMAD.HI.U32 R8, R17, R13, RZ ;  /* 0x0000000d11087227 */ /* 0x000fe200078e00ff */
[----:B------:R-:W-:-:S03]  /*1c70*/  ISETP.GE.AND P4, PT, R48, RZ, PT ;  /* 0x000000ff3000720c */ /* 0x000fc60003f86270 */
[----:B------:R-:W-:Y:S02]  /*1c80*/  IMAD.MOV R8, RZ, RZ, -R8 ;  /* 0x000000ffff087224 */ /* 0x000fe400078e0a08 */
[--C-:B------:R-:W-:Y:S02]  /*1c90*/  @!P6 IMAD.IADD R11, R11, 0x1, -R2.reuse ;  /* 0x000000010b0be824 */ /* 0x100fe400078e0a02 */
[----:B------:R-:W-:Y:S02]  /*1ca0*/  @!P5 IMAD.MOV R37, RZ, RZ, -R37 ;  /* 0x000000ffff25d224 */ /* 0x000fe400078e0a25 */
[C---:B------:R-:W-:Y:S01]  /*1cb0*/  IMAD R13, R2.reuse, R8, R13 ;  /* 0x00000008020d7224 */ /* 0x040fe200078e020d */
[C---:B------:R-:W-:Y:S01]  /*1cc0*/  ISETP.GT.U32.AND P5, PT, R2.reuse, R11, PT ;  /* 0x0000000b0200720c */ /* 0x040fe20003fa4070 */
[----:B------:R-:W-:Y:S02]  /*1cd0*/  @!P3 IMAD.IADD R39, R39, 0x1, -R2 ;  /* 0x000000012727b824 */ /* 0x000fe400078e0a02 */
[C---:B------:R-:W-:Y:S01]  /*1ce0*/  IMAD R9, R2.reuse, R10, R9 ;  /* 0x0000000a02097224 */ /* 0x040fe200078e0209 */
[----:B------:R-:W-:-:S02]  /*1cf0*/  ISETP.GT.U32.AND P3, PT, R2, R13, PT ;  /* 0x0000000d0200720c */ /* 0x000fc40003f64070 */
[----:B------:R-:W-:Y:S01]  /*1d00*/  LOP3.LUT R47, R16, 0x1c, RZ, 0xfc, !PT ;  /* 0x0000001c102f7812 */ /* 0x000fe200078efcff */
[----:B------:R-:W-:Y:S01]  /*1d10*/  @!P4 IMAD.MOV R3, RZ, RZ, -R3 ;  /* 0x000000ffff03c224 */ /* 0x000fe200078e0a03 */
[----:B------:R-:W-:Y:S02]  /*1d20*/  ISETP.GT.U32.AND P4, PT, R2, R9, PT ;  /* 0x000000090200720c */ /* 0x000fe40003f84070 */
[----:B------:R-:W-:-:S03]  /*1d30*/  IABS R12, R47 ;  /* 0x0000002f000c7213 */ /* 0x000fc60000000000 */
[----:B------:R-:W-:Y:S01]  /*1d40*/  @!P5 IMAD.IADD R11, R11, 0x1, -R2 ;  /* 0x000000010b0bd824 */ /* 0x000fe200078e0a02 */
[----:B------:R-:W-:Y:S01]  /*1d50*/  ISETP.GE.AND P5, PT, R50, RZ, PT ;  /* 0x000000ff3200720c */ /* 0x000fe20003fa6270 */
[----:B------:R-:W-:Y:S01]  /*1d60*/  IMAD.HI.U32 R17, R17, R12, RZ ;  /* 0x0000000c11117227 */ /* 0x000fe200078e00ff */
[----:B------:R-:W-:-:S03]  /*1d70*/  ISETP.GT.U32.AND P6, PT, R2, R41, PT ;  /* 0x000000290200720c */ /* 0x000fc60003fc4070 */
[--C-:B------:R-:W-:Y:S01]  /*1d80*/  @!P3 IMAD.IADD R13, R13, 0x1, -R2.reuse ;  /* 0x000000010d0db824 */ /* 0x100fe200078e0a02 */
[----:B------:R-:W-:Y:S01]  /*1d90*/  ISETP.GE.AND P3, PT, R40, RZ, PT ;  /* 0x000000ff2800720c */ /* 0x000fe20003f66270 */
[----:B------:R-:W-:Y:S02]  /*1da0*/  IMAD.MOV R17, RZ, RZ, -R17 ;  /* 0x000000ffff117224 */ /* 0x000fe400078e0a11 */
[----:B------:R-:W-:Y:S02]  /*1db0*/  @!P4 IMAD.IADD R9, R9, 0x1, -R2 ;  /* 0x000000010909c824 */ /* 0x000fe400078e0a02 */
[C---:B------:R-:W-:Y:S02]  /*1dc0*/  IMAD R17, R2.reuse, R17, R12 ;  /* 0x0000001102117224 */ /* 0x040fe400078e020c */
[----:B------:R-:W-:Y:S01]  /*1dd0*/  @!P5 IMAD.MOV R39, RZ, RZ, -R39 ;  /* 0x000000ffff27d224 */ /* 0x000fe200078e0a27 */
[C---:B------:R-:W-:Y:S01]  /*1de0*/  ISETP.GT.U32.AND P5, PT, R2.reuse, R9, PT ;  /* 0x000000090200720c */ /* 0x040fe20003fa4070 */
[----:B------:R-:W-:Y:S01]  /*1df0*/  @!P6 IMAD.IADD R41, R41, 0x1, -R2 ;  /* 0x000000012929e824 */ /* 0x000fe200078e0a02 */
[----:B------:R-:W-:-:S03]  /*1e00*/  ISETP.GT.U32.AND P6, PT, R2, R17, PT ;  /* 0x000000110200720c */ /* 0x000fc60003fc4070 */
[----:B------:R-:W-:Y:S01]  /*1e10*/  @!P3 IMAD.MOV R11, RZ, RZ, -R11 ;  /* 0x000000ffff0bb224 */ /* 0x000fe200078e0a0b */
[----:B------:R-:W-:Y:S02]  /*1e20*/  ISETP.GE.AND P3, PT, R42, RZ, PT ;  /* 0x000000ff2a00720c */ /* 0x000fe40003f66270 */
[----:B------:R-:W-:Y:S02]  /*1e30*/  ISETP.GE.AND P4, PT, R52, RZ, PT ;  /* 0x000000ff3400720c */ /* 0x000fe40003f86270 */
[----:B------:R-:W-:-:S03]  /*1e40*/  LOP3.LUT R127, R72, 0x36, RZ, 0xfc, !PT ;  /* 0x00000036487f7812 */ /* 0x000fc600078efcff */
[--C-:B------:R-:W-:Y:S02]  /*1e50*/  @!P5 IMAD.IADD R9, R9, 0x1, -R2.reuse ;  /* 0x000000010909d824 */ /* 0x100fe400078e0a02 */
[----:B------:R-:W-:Y:S01]  /*1e60*/  @!P6 IMAD.IADD R17, R17, 0x1, -R2 ;  /* 0x000000011111e824 */ /* 0x000fe200078e0a02 */
[----:B------:R-:W-:-:S03]  /*1e70*/  ISETP.GT.U32.AND P6, PT, R2, R13, PT ;  /* 0x0000000d0200720c */ /* 0x000fc60003fc4070 */
[----:B------:R-:W-:Y:S01]  /*1e80*/  @!P3 IMAD.MOV R9, RZ, RZ, -R9 ;  /* 0x000000ffff09b224 */ /* 0x000fe200078e0a09 */
[----:B------:R-:W-:Y:S01]  /*1e90*/  ISETP.LT.AND P3, PT, R127, R66, P0 ;  /* 0x000000427f00720c */ /* 0x000fe20000761270 */
[----:B------:R-:W-:Y:S01]  /*1ea0*/  @!P4 IMAD.MOV R41, RZ, RZ, -R41 ;  /* 0x000000ffff29c224 */ /* 0x000fe200078e0a29 */
[----:B------:R-:W-:Y:S02]  /*1eb0*/  ISETP.GT.U32.AND P4, PT, R2, R17, PT ;  /* 0x000000110200720c */ /* 0x000fe40003f84070 */
[----:B------:R-:W-:Y:S02]  /*1ec0*/  PRMT R120, RZ, 0x7610, R120 ;  /* 0x00007610ff787816 */ /* 0x000fe40000000078 */
[----:B------:R-:W-:Y:S02]  /*1ed0*/  ISETP.GE.AND P5, PT, R46, RZ, PT ;  /* 0x000000ff2e00720c */ /* 0x000fe40003fa6270 */
[----:B------:R-:W-:Y:S01]  /*1ee0*/  LOP3.LUT R131, R72, 0x2, RZ, 0xfc, !PT ;  /* 0x0000000248837812 */ /* 0x000fe200078efcff */
[----:B------:R-:W-:Y:S01]  /*1ef0*/  @!P6 IMAD.IADD R13, R13, 0x1, -R2 ;  /* 0x000000010d0de824 */ /* 0x000fe200078e0a02 */
[----:B------:R-:W-:-:S03]  /*1f00*/  ISETP.GE.AND P6, PT, R47, RZ, PT ;  /* 0x000000ff2f00720c */ /* 0x000fc60003fc6270 */
[----:B------:R0:W4:Y:S01]  /*1f10*/  @P3 LDG.E.U16 R120, desc[UR18][R4.64] ;  /* 0x0000001204783981 */ /* 0x000122000c1e1500 */
[-C--:B------:R-:W-:Y:S01]  /*1f20*/  ISETP.LT.AND P3, PT, R131, R66.reuse, P0 ;  /* 0x000000428300720c */ /* 0x080fe20000761270 */
[----:B------:R-:W-:Y:S01]  /*1f30*/  @!P4 IMAD.IADD R17, R17, 0x1, -R2 ;  /* 0x000000011111c824 */ /* 0x000fe200078e0a02 */
[----:B------:R-:W-:Y:S02]  /*1f40*/  ISETP.NE.AND P4, PT, R15, RZ, PT ;  /* 0x000000ff0f00720c */ /* 0x000fe40003f85270 */
[----:B------:R-:W-:Y:S02]  /*1f50*/  LOP3.LUT R2, RZ, R15, RZ, 0x33, !PT ;  /* 0x0000000fff027212 */ /* 0x000fe400078e33ff */
[----:B------:R-:W-:Y:S02]  /*1f60*/  LOP3.LUT R96, R0, 0x3f, RZ, 0xc0, !PT ;  /* 0x0000003f00607812 */ /* 0x000fe400078ec0ff */
[----:B------:R-:W-:Y:S02]  /*1f70*/  LOP3.LUT R129, R72, 0x3e, RZ, 0xfc, !PT ;  /* 0x0000003e48817812 */ /* 0x000fe400078efcff */
[----:B------:R-:W-:Y:S01]  /*1f80*/  PRMT R146, RZ, 0x7610, R146 ;  /* 0x00007610ff927816 */ /* 0x000fe20000000092 */
[----:B------:R-:W-:Y:S01]  /*1f90*/  @!P5 IMAD.MOV R13, RZ, RZ, -R13 ;  /* 0x000000ffff0dd224 */ /* 0x000fe200078e0a0d */
[----:B------:R-:W-:Y:S01]  /*1fa0*/  SEL R8, R2, R3, !P4 ;  /* 0x0000000302087207 */ /* 0x000fe20006000000 */
[----:B------:R-:W-:Y:S01]  /*1fb0*/  IMAD R3, R96, R69, RZ ;  /* 0x0000004560037224 */ /* 0x000fe200078e02ff */
[CC--:B------:R-:W-:Y:S01]  /*1fc0*/  ISETP.LT.AND P5, PT, R72.reuse, R66.reuse, P0 ;  /* 0x000000424800720c */ /* 0x0c0fe200007a1270 */
[----:B------:R-:W-:Y:S01]  /*1fd0*/  @!P6 IMAD.MOV R17, RZ, RZ, -R17 ;  /* 0x000000ffff11e224 */ /* 0x000fe200078e0a11 */
[----:B------:R-:W-:Y:S01]  /*1fe0*/  ISETP.LT.AND P6, PT, R129, R66, P0 ;  /* 0x000000428100720c */ /* 0x000fe200007c1270 */
[----:B------:R-:W4:Y:S01]  /*1ff0*/  @P3 LDG.E.U16 R146, desc[UR18][R22.64] ;  /* 0x0000001216923981 */ /* 0x000f22000c1e1500 */
[----:B------:R-:W-:-:S02]  /*2000*/  LOP3.LUT R133, R72, 0x4, RZ, 0xfc, !PT ;  /* 0x0000000448857812 */ /* 0x000fc400078efcff */
[C---:B------:R-:W-:Y:S02]  /*2010*/  SEL R37, R2.reuse, R37, !P4 ;  /* 0x0000002502257207 */ /* 0x040fe40006000000 */
[C---:B------:R-:W-:Y:S02]  /*2020*/  SEL R39, R2.reuse, R39, !P4 ;  /* 0x0000002702277207 */ /* 0x040fe40006000000 */
[C---:B------:R-:W-:Y:S02]  /*2030*/  SEL R41, R2.reuse, R41, !P4 ;  /* 0x0000002902297207 */ /* 0x040fe40006000000 */
[C---:B------:R-:W-:Y:S02]  /*2040*/  SEL R11, R2.reuse, R11, !P4 ;  /* 0x0000000b020b7207 */ /* 0x040fe40006000000 */
[C---:B------:R-:W-:Y:S02]  /*2050*/  SEL R10, R2.reuse, R9, !P4 ;  /* 0x00000009020a7207 */ /* 0x040fe40006000000 */
[----:B------:R-:W-:-:S02]  /*2060*/  SEL R38, R2, R13, !P4 ;  /* 0x0000000d02267207 */ /* 0x000fc40006000000 */
[----:B------:R-:W-:Y:S02]  /*2070*/  LEA R40, P3, R3, UR14, 0x1 ;  /* 0x0000000e03287c11 */ /* 0x000fe4000f8608ff */
[----:B------:R-:W-:Y:S02]  /*2080*/  SEL R2, R2, R17, !P4 ;  /* 0x0000001102027207 */ /* 0x000fe40006000000 */
[----:B------:R-:W-:Y:S02]  /*2090*/  ISETP.LT.AND P4, PT, R133, R66, P0 ;  /* 0x000000428500720c */ /* 0x000fe40000781270 */
[----:B------:R-:W-:Y:S02]  /*20a0*/  PRMT R136, RZ, 0x7610, R136 ;  /* 0x00007610ff887816 */ /* 0x000fe40000000088 */
[----:B------:R-:W-:Y:S02]  /*20b0*/  PRMT R124, RZ, 0x7610, R124 ;  /* 0x00007610ff7c7816 */ /* 0x000fe4000000007c */
[----:B------:R-:W-:Y:S01]  /*20c0*/  LEA.HI.X.SX32 R42, R3, UR15, 0x1, P3 ;  /* 0x0000000f032a7c11 */ /* 0x000fe200098f0eff */
[----:B------:R-:W-:Y:S01]  /*20d0*/  IMAD R3, R37, UR4, RZ ;  /* 0x0000000425037c24 */ /* 0x000fe2000f8e02ff */
[----:B------:R-:W4:Y:S01]  /*20e0*/  @P5 LDG.E.U16 R136, desc[UR18][R24.64] ;  /* 0x0000001218885981 */ /* 0x000f22000c1e1500 */
[----:B0-----:R-:W-:Y:S01]  /*20f0*/  IMAD R4, R8, UR4, RZ ;  /* 0x0000000408047c24 */ /* 0x001fe2000f8e02ff */
[----:B------:R-:W-:Y:S01]  /*2100*/  PRMT R132, RZ, 0x7610, R132 ;  /* 0x00007610ff847816 */ /* 0x000fe20000000084 */
[----:B------:R-:W-:Y:S01]  /*2110*/  IMAD R9, R11, UR4, RZ ;  /* 0x000000040b097c24 */ /* 0x000fe2000f8e02ff */
[----:B------:R0:W4:Y:S01]  /*2120*/  @P6 LDG.E.U16 R124, desc[UR18][R6.64] ;  /* 0x00000012067c6981 */ /* 0x000122000c1e1500 */
[-C--:B------:R-:W-:Y:S01]  /*2130*/  LEA R16, P5, R3, R40.reuse, 0x1 ;  /* 0x0000002803107211 */ /* 0x080fe200078a08ff */
[----:B------:R-:W-:Y:S01]  /*2140*/  IMAD R5, R39, UR4, RZ ;  /* 0x0000000427057c24 */ /* 0x000fe2000f8e02ff */
[----:B------:R-:W-:Y:S01]  /*2150*/  LOP3.LUT R135, R72, 0x6, RZ, 0xfc, !PT ;  /* 0x0000000648877812 */ /* 0x000fe200078efcff */
[----:B------:R-:W-:Y:S01]  /*2160*/  IMAD R38, R38, UR4, RZ ;  /* 0x0000000426267c24 */ /* 0x000fe2000f8e02ff */
[----:B------:R-:W-:Y:S01]  /*2170*/  LEA R14, P6, R4, R40, 0x1 ;  /* 0x00000028040e7211 */ /* 0x000fe200078c08ff */
[----:B------:R-:W-:Y:S01]  /*2180*/  IMAD R37, R10, UR4, RZ ;  /* 0x000000040a257c24 */ /* 0x000fe2000f8e02ff */
[----:B------:R-:W-:Y:S01]  /*2190*/  LEA.HI.X.SX32 R17, R3, R42, 0x1, P5 ;  /* 0x0000002a03117211 */ /* 0x000fe200028f0eff */
[----:B------:R-:W4:Y:S01]  /*21a0*/  @P4 LDG.E.U16 R132, desc[UR18][R20.64] ;  /* 0x0000001214844981 */ /* 0x000f22000c1e1500 */
[----:B------:R-:W-:Y:S01]  /*21b0*/  ISETP.LT.AND P3, PT, R135, R66, P0 ;  /* 0x000000428700720c */ /* 0x000fe20000761270 */
[----:B0-----:R-:W-:Y:S01]  /*21c0*/  IMAD R7, R41, UR4, RZ ;  /* 0x0000000429077c24 */ /* 0x001fe2000f8e02ff */
[----:B------:R-:W-:Y:S01]  /*21d0*/  LEA R10, P5, R9, R40, 0x1 ;  /* 0x00000028090a7211 */ /* 0x000fe200078a08ff */
[----:B------:R-:W-:Y:S01]  /*21e0*/  IMAD R39, R2, UR4, RZ ;  /* 0x0000000402277c24 */ /* 0x000fe2000f8e02ff */
[----:B------:R-:W-:-:S02]  /*21f0*/  LEA.HI.X.SX32 R15, R4, R42, 0x1, P6 ;  /* 0x0000002a040f7211 */ /* 0x000fc400030f0eff */
[----:B------:R-:W-:Y:S02]  /*2200*/  ISETP.LT.AND P0, PT, R96, R66, P0 ;  /* 0x000000426000720c */ /* 0x000fe40000701270 */
[-C--:B------:R-:W-:Y:S02]  /*2210*/  LEA R12, P4, R5, R40.reuse, 0x1 ;  /* 0x00000028050c7211 */ /* 0x080fe400078808ff */
[C---:B------:R-:W-:Y:S02]  /*2220*/  LEA R8, P6, R38.reuse, R40, 0x1 ;  /* 0x0000002826087211 */ /* 0x040fe400078c08ff */
[-C--:B------:R-:W-:Y:S02]  /*2230*/  LEA.HI.X.SX32 R11, R9, R42.reuse, 0x1, P5 ;  /* 0x0000002a090b7211 */ /* 0x080fe400028f0eff */
[-C--:B------:R-:W-:Y:S02]  /*2240*/  LEA.HI.X.SX32 R13, R5, R42.reuse, 0x1, P4 ;  /* 0x0000002a050d7211 */ /* 0x080fe400020f0eff */
[----:B------:R-:W-:-:S02]  /*2250*/  LEA.HI.X.SX32 R9, R38, R42, 0x1, P6 ;  /* 0x0000002a26097211 */ /* 0x000fc400030f0eff */
[-C--:B------:R-:W-:Y:S02]  /*2260*/  LEA R6, P4, R7, R40.reuse, 0x1 ;  /* 0x0000002807067211 */ /* 0x080fe400078808ff */
[-C--:B------:R-:W-:Y:S02]  /*2270*/  LEA R4, P5, R37, R40.reuse, 0x1 ;  /* 0x0000002825047211 */ /* 0x080fe400078a08ff */
[----:B------:R-:W-:Y:S02]  /*2280*/  LEA R2, P6, R39, R40, 0x1 ;  /* 0x0000002827027211 */ /* 0x000fe400078c08ff */
[----:B------:R-:W-:Y:S02]  /*2290*/  PRMT R130, RZ, 0x7610, R130 ;  /* 0x00007610ff827816 */ /* 0x000fe40000000082 */
[----:B------:R-:W-:Y:S02]  /*22a0*/  PRMT R165, RZ, 0x7610, R165 ;  /* 0x00007610ffa57816 */ /* 0x000fe400000000a5 */
[----:B------:R-:W-:-:S02]  /*22b0*/  PRMT R163, RZ, 0x7610, R163 ;  /* 0x00007610ffa37816 */ /* 0x000fc400000000a3 */
[----:B------:R-:W-:Y:S01]  /*22c0*/  PRMT R161, RZ, 0x7610, R161 ;  /* 0x00007610ffa17816 */ /* 0x000fe200000000a1 */
[----:B------:R-:W5:Y:S01]  /*22d0*/  @P3 LDG.E.U16 R130, desc[UR18][R18.64] ;  /* 0x0000001212823981 */ /* 0x000f62000c1e1500 */
[----:B------:R-:W-:Y:S02]  /*22e0*/  PRMT R157, RZ, 0x7610, R157 ;  /* 0x00007610ff9d7816 */ /* 0x000fe4000000009d */
[----:B------:R-:W-:Y:S01]  /*22f0*/  PRMT R128, RZ, 0x7610, R128 ;  /* 0x00007610ff807816 */ /* 0x000fe20000000080 */
[----:B------:R-:W5:Y:S01]  /*2300*/  @P0 LDG.E.U16 R165, desc[UR18][R16.64] ;  /* 0x0000001210a50981 */ /* 0x000f62000c1e1500 */
[----:B------:R-:W-:Y:S02]  /*2310*/  PRMT R126, RZ, 0x7610, R126 ;  /* 0x00007610ff7e7816 */ /* 0x000fe4000000007e */
[----:B------:R-:W-:Y:S01]  /*2320*/  PRMT R122, RZ, 0x7610, R122 ;  /* 0x00007610ff7a7816 */ /* 0x000fe2000000007a */
[----:B------:R-:W5:Y:S01]  /*2330*/  @P0 LDG.E.U16 R163, desc[UR18][R12.64] ;  /* 0x000000120ca30981 */ /* 0x000f62000c1e1500 */
[----:B------:R-:W-:-:S02]  /*2340*/  PRMT R134, RZ, 0x7610, R134 ;  /* 0x00007610ff867816 */ /* 0x000fc40000000086 */
[-C--:B------:R-:W-:Y:S01]  /*2350*/  LEA.HI.X.SX32 R7, R7, R42.reuse, 0x1, P4 ;  /* 0x0000002a07077211 */ /* 0x080fe200020f0eff */
[----:B------:R-:W5:Y:S01]  /*2360*/  @P0 LDG.E.U16 R161, desc[UR18][R10.64] ;  /* 0x000000120aa10981 */ /* 0x000f62000c1e1500 */
[-C--:B------:R-:W-:Y:S02]  /*2370*/  LEA.HI.X.SX32 R5, R37, R42.reuse, 0x1, P5 ;  /* 0x0000002a25057211 */ /* 0x080fe400028f0eff */
[----:B------:R-:W-:Y:S01]  /*2380*/  LEA.HI.X.SX32 R3, R39, R42, 0x1, P6 ;  /* 0x0000002a27037211 */ /* 0x000fe200030f0eff */
[----:B------:R-:W5:Y:S04]  /*2390*/  @P0 LDG.E.U16 R157, desc[UR18][R8.64] ;  /* 0x00000012089d0981 */ /* 0x000f68000c1e1500 */
[----:B------:R-:W5:Y:S04]  /*23a0*/  @P0 LDG.E.U16 R128, desc[UR18][R14.64] ;  /* 0x000000120e800981 */ /* 0x000f68000c1e1500 */
[----:B------:R-:W5:Y:S04]  /*23b0*/  @P0 LDG.E.U16 R126, desc[UR18][R6.64] ;  /* 0x00000012067e0981 */ /* 0x000f68000c1e1500 */
[----:B------:R-:W5:Y:S04]  /*23c0*/  @P0 LDG.E.U16 R122, desc[UR18][R4.64] ;  /* 0x00000012047a0981 */ /* 0x000f68000c1e1500 */
[----:B------:R-:W5:Y:S01]  /*23d0*/  @P0 LDG.E.U16 R134, desc[UR18][R2.64] ;  /* 0x0000001202860981 */ /* 0x000f62000c1e1500 */
[----:B------:R-:W-:-:S04]  /*23e0*/  IMAD R37, R72, R68, RZ ;  /* 0x0000004448257224 */ /* 0x000fc800078e02ff */
[----:B------:R-:W-:Y:S01]  /*23f0*/  IMAD R37, R68, 0x2, R37 ;  /* 0x0000000244257824 */ /* 0x000fe200078e0225 */
[----:B------:R-:W-:-:S03]  /*2400*/  SHF.R.S32.HI R38, RZ, 0x7, R0 ;  /* 0x00000007ff267819 */ /* 0x000fc60000011400 */
[----:B------:R-:W-:Y:S01]  /*2410*/  IMAD R37, R68, 0x2, R37 ;  /* 0x0000000244257824 */ /* 0x000fe200078e0225 */
[----:B------:R-:W-:-:S03]  /*2420*/  SGXT R38, R38, 0x1 ;  /* 0x000000012626781a */ /* 0x000fc60000000200 */
[----:B------:R-:W-:Y:S02]  /*2430*/  IMAD R39, R68, 0x2, R37 ;  /* 0x0000000244277824 */ /* 0x000fe400078e0225 */
[----:B------:R-:W-:Y:S02]  /*2440*/  IMAD.SHL.U32 R37, R96, 0x2, RZ ;  /* 0x0000000260257824 */ /* 0x000fe400078e00ff */
[----:B------:R-:W-:-:S03]  /*2450*/  IMAD R39, R68, 0x2, R39 ;  /* 0x0000000244277824 */ /* 0x000fc600078e0227 */
[----:B------:R-:W-:Y:S01]  /*2460*/  LOP3.LUT R38, R37, 0x90, R38, 0x78, !PT ;  /* 0x0000009025267812 */ /* 0x000fe200078e7826 */
[----:B------:R-:W-:Y:S01]  /*2470*/  IMAD R37, R68, 0x2, R39 ;  /* 0x0000000244257824 */ /* 0x000fe200078e0227 */
[----:B------:R-:W-:-:S03]  /*2480*/  SHF.R.S32.HI R41, RZ, 0x1f, R36 ;  /* 0x0000001fff297819 */ /* 0x000fc60000011424 */
[----:B------:R-:W-:Y:S01]  /*2490*/  IMAD R141, R68, 0x2, R37 ;  /* 0x00000002448d7824 */ /* 0x000fe200078e0225 */
[----:B------:R-:W-:Y:S02]  /*24a0*/  SHF.L.U64.HI R160, R36, 0x1, R41 ;  /* 0x0000000124a07819 */ /* 0x000fe40000010229 */
[----:B------:R-:W-:Y:S02]  /*24b0*/  SHF.R.S32.HI R154, RZ, 0x1f, R35 ;  /* 0x0000001fff9a7819 */ /* 0x000fe40000011423 */
[-C--:B------:R-:W-:Y:S02]  /*24c0*/  LEA R142, P6, R35, R26.reuse, 0x1 ;  /* 0x0000001a238e7211 */ /* 0x080fe400078c08ff */
[----:B------:R-:W-:Y:S02]  /*24d0*/  SHF.R.S32.HI R36, RZ, 0x1f, R141 ;  /* 0x0000001fff247819 */ /* 0x000fe4000001148d */
[----:B------:R-:W-:Y:S02]  /*24e0*/  LEA R140, P5, R141, R26, 0x1 ;  /* 0x0000001a8d8c7211 */ /* 0x000fe400078a08ff */
[----:B------:R-:W-:-:S02]  /*24f0*/  LEA.HI.X R154, R35, R160, R154, 0x1, P6 ;  /* 0x000000a0239a7211 */ /* 0x000fc400030f0c9a */
[----:B------:R-:W-:Y:S02]  /*2500*/  SHF.R.S32.HI R156, RZ, 0x1f, R37 ;  /* 0x0000001fff9c7819 */ /* 0x000fe40000011425 */
[----:B------:R-:W-:Y:S02]  /*2510*/  LEA R155, P4, R37, R26, 0x1 ;  /* 0x0000001a259b7211 */ /* 0x000fe400078808ff */
[----:B------:R-:W-:Y:S02]  /*2520*/  LEA.HI.X R141, R141, R160, R36, 0x1, P5 ;  /* 0x000000a08d8d7211 */ /* 0x000fe400028f0c24 */
[----:B------:R-:W-:Y:S02]  /*2530*/  SHF.R.S32.HI R151, RZ, 0x1f, R27 ;  /* 0x0000001fff977819 */ /* 0x000fe4000001141b */
[----:B------:R-:W-:Y:S02]  /*2540*/  LEA R150, P6, R27, R26, 0x1 ;  /* 0x0000001a1b967211 */ /* 0x000fe400078c08ff */
[----:B------:R-:W-:-:S02]  /*2550*/  SHF.R.S32.HI R159, RZ, 0x1f, R39 ;  /* 0x0000001fff9f7819 */ /* 0x000fc40000011427 */
[-C--:B------:R-:W-:Y:S02]  /*2560*/  LEA R158, P3, R39, R26.reuse, 0x1 ;  /* 0x0000001a279e7211 */ /* 0x080fe400078608ff */
[----:B------:R-:W-:Y:S02]  /*2570*/  SHF.R.S32.HI R149, RZ, 0x1f, R29 ;  /* 0x0000001fff957819 */ /* 0x000fe4000001141d */
[----:B------:R-:W-:Y:S02]  /*2580*/  LEA R148, P5, R29, R26, 0x1 ;  /* 0x0000001a1d947211 */ /* 0x000fe400078a08ff */
[-C--:B------:R-:W-:Y:S02]  /*2590*/  LEA.HI.X R156, R37, R160.reuse, R156, 0x1, P4 ;  /* 0x000000a0259c7211 */ /* 0x080fe400020f0c9c */
[----:B------:R-:W-:Y:S01]  /*25a0*/  LEA.HI.X R151, R27, R160, R151, 0x1, P6 ;  /* 0x000000a01b977211 */ /* 0x000fe200030f0c97 */
[----:B------:R-:W-:Y:S01]  /*25b0*/  IMAD R27, R81, R68, RZ ;  /* 0x00000044511b7224 */ /* 0x000fe200078e02ff */
[----:B------:R-:W-:-:S02]  /*25c0*/  LEA.HI.X R159, R39, R160, R159, 0x1, P3 ;  /* 0x000000a0279f7211 */ /* 0x000fc400018f0c9f */
[----:B------:R-:W-:Y:S02]  /*25d0*/  SHF.R.S32.HI R152, RZ, 0x1f, R31 ;  /* 0x0000001fff987819 */ /* 0x000fe4000001141f */
[----:B------:R-:W-:Y:S02]  /*25e0*/  LEA R143, P4, R31, R26, 0x1 ;  /* 0x0000001a1f8f7211 */ /* 0x000fe400078808ff */
[----:B------:R-:W-:Y:S01]  /*25f0*/  LEA.HI.X R149, R29, R160, R149, 0x1, P5 ;  /* 0x000000a01d957211 */ /* 0x000fe200028f0c95 */
[----:B------:R-:W-:Y:S01]  /*2600*/  IMAD R29, R83, R68, RZ ;  /* 0x00000044531d7224 */ /* 0x000fe200078e02ff */
[----:B------:R-:W-:Y:S02]  /*2610*/  SHF.R.S32.HI R145, RZ, 0x1f, R33 ;  /* 0x0000001fff917819 */ /* 0x000fe40000011421 */
[----:B------:R-:W-:Y:S01]  /*2620*/  LEA R144, P3, R33, R26, 0x1 ;  /* 0x0000001a21907211 */ /* 0x000fe200078608ff */
[----:B------:R-:W-:-:S04]  /*2630*/  @!UP0 UIADD3 UR4, UPT, UPT, -UR6, 0x100000, URZ ;  /* 0x0010000006048890 */ /* 0x000fc8000fffe1ff */
[----:B------:R-:W-:Y:S02]  /*2640*/  @!UP0 USHF.L.U32 UR5, UR4, 0xb, URZ ;  /* 0x0000000b04058899 */ /* 0x000fe400080006ff */
[----:B------:R-:W-:Y:S01]  /*2650*/  @!UP0 USHF.L.U32 UR4, UR4, 0x1, URZ ;  /* 0x0000000104048899 */ /* 0x000fe200080006ff */
[----:B------:R-:W-:Y:S01]  /*2660*/  IMAD.SHL.U32 R65, R27, 0x2, RZ ;  /* 0x000000021b417824 */ /* 0x000fe200078e00ff */
[-C--:B------:R-:W-:Y:S01]  /*2670*/  LEA.HI.X R152, R31, R160.reuse, R152, 0x1, P4 ;  /* 0x000000a01f987211 */ /* 0x080fe200020f0c98 */
[----:B------:R-:W-:Y:S01]  /*2680*/  IMAD.SHL.U32 R137, R0, 0x80, RZ ;  /* 0x0000008000897824 */ /* 0x000fe200078e00ff */
[----:B------:R-:W-:Y:S01]  /*2690*/  LEA.HI.X R145, R33, R160, R145, 0x1, P3 ;  /* 0x000000a021917211 */ /* 0x000fe200018f0c91 */
[-C--:B------:R-:W-:Y:S02]  /*26a0*/  IMAD R31, R107, R68.reuse, RZ ;  /* 0x000000446b1f7224 */ /* 0x080fe400078e02ff */
[----:B------:R-:W-:Y:S02]  /*26b0*/  IMAD.SHL.U32 R63, R29, 0x2, RZ ;  /* 0x000000021d3f7824 */ /* 0x000fe400078e00ff */
[----:B------:R-:W-:Y:S01]  /*26c0*/  IMAD R33, R121, R68, RZ ;  /* 0x0000004479217224 */ /* 0x000fe200078e02ff */
[----:B------:R-:W-:Y:S01]  /*26d0*/  VOTEU.ALL UP1, P2 ;  /* 0x0000000000ff7886 */ /* 0x000fe20001020000 */
[----:B------:R-:W-:Y:S01]  /*26e0*/  IMAD.HI R27, R27, 0x2, RZ ;  /* 0x000000021b1b7827 */ /* 0x000fe200078e02ff */
[----:B------:R-:W-:-:S02]  /*26f0*/  IADD3 R64, P5, P6, R65, UR12, R26 ;  /* 0x0000000c41407c10 */ /* 0x000fc4000febe01a */
[----:B------:R-:W-:Y:S01]  /*2700*/  LOP3.LUT R137, R38, 0x2000, R137, 0xf8, !PT ;  /* 0x0000200026897812 */ /* 0x000fe200078ef889 */
[----:B------:R-:W-:Y:S01]  /*2710*/  IMAD.HI R29, R29, 0x2, RZ ;  /* 0x000000021d1d7827 */ /* 0x000fe200078e02ff */
[----:B------:R-:W-:Y:S01]  /*2720*/  IADD3 R62, P3, P4, R63, UR12, R26 ;  /* 0x0000000c3f3e7c10 */ /* 0x000fe2000fc7e01a */
[----:B------:R0:W1:Y:S02]  /*2730*/  @!UP1 SYNCS.EXCH.64 URZ, [UR9+0xa008], UR4 ;  /* 0x00a0080409ff95b2 */ /* 0x0000640008000100 */
[----:B------:R-:W-:Y:S02]  /*2740*/  IMAD.SHL.U32 R61, R31, 0x2, RZ ;  /* 0x000000021f3d7824 */ /* 0x000fe400078e00ff */
[-C--:B------:R-:W-:Y:S02]  /*2750*/  IMAD R35, R85, R68.reuse, RZ ;  /* 0x0000004455237224 */ /* 0x080fe400078e02ff */
[----:B------:R-:W-:Y:S02]  /*2760*/  IMAD.SHL.U32 R59, R33, 0x2, RZ ;  /* 0x00000002213b7824 */ /* 0x000fe400078e00ff */
[----:B------:R-:W-:Y:S01]  /*2770*/  IMAD R36, R87, R68, RZ ;  /* 0x0000004457247224 */ /* 0x000fe200078e02ff */
[----:B------:R-:W-:Y:S01]  /*2780*/  IADD3.X R65, PT, PT, R27, UR13, R160, P5, P6 ;  /* 0x0000000d1b417c10 */ /* 0x000fe2000afec4a0 */
[----:B------:R-:W-:Y:S01]  /*2790*/  IMAD.HI R31, R31, 0x2, RZ ;  /* 0x000000021f1f7827 */ /* 0x000fe200078e02ff */
[----:B------:R-:W-:Y:S01]  /*27a0*/  IADD3 R60, P5, P6, R61, UR12, R26 ;  /* 0x0000000c3d3c7c10 */ /* 0x000fe2000febe01a */
[----:B---3--:R3:W-:Y:S01]  /*27b0*/  STS.U16 [R137+UR9+0x400], R28 ;  /* 0x0004001c89007988 */ /* 0x0087e20008000409 */
[----:B------:R-:W-:Y:S01]  /*27c0*/  IADD3.X R63, PT, PT, R29, UR13, R160, P3, P4 ;  /* 0x0000000d1d3f7c10 */ /* 0x000fe20009fe84a0 */
[----:B------:R-:W-:Y:S01]  /*27d0*/  IMAD.HI R33, R33, 0x2, RZ ;  /* 0x0000000221217827 */ /* 0x000fe200078e02ff */
[----:B------:R-:W-:-:S03]  /*27e0*/  IADD3 R58, P3, P4, R59, UR12, R26 ;  /* 0x0000000c3b3a7c10 */ /* 0x000fc6000fc7e01a */
[----:B------:R-:W-:Y:S02]  /*27f0*/  IMAD.SHL.U32 R57, R35, 0x2, RZ ;  /* 0x0000000223397824 */ /* 0x000fe400078e00ff */
[-C--:B------:R-:W-:Y:S02]  /*2800*/  IMAD R37, R109, R68.reuse, RZ ;  /* 0x000000446d257224 */ /* 0x080fe400078e02ff */
[----:B------:R-:W-:Y:S02]  /*2810*/  IMAD.SHL.U32 R55, R36, 0x2, RZ ;  /* 0x0000000224377824 */ /* 0x000fe400078e00ff */
[----:B---3--:R-:W-:Y:S01]  /*2820*/  IMAD R28, R123, R68, RZ ;  /* 0x000000447b1c7224 */ /* 0x008fe200078e02ff */
[----:B------:R-:W-:Y:S01]  /*2830*/  IADD3.X R61, PT, PT, R31, UR13, R160, P5, P6 ;  /* 0x0000000d1f3d7c10 */ /* 0x000fe2000afec4a0 */
[----:B------:R-:W-:Y:S01]  /*2840*/  IMAD.HI R35, R35, 0x2, RZ ;  /* 0x0000000223237827 */ /* 0x000fe200078e02ff */
[----:B--2---:R2:W-:Y:S01]  /*2850*/  STS.U16 [R137+UR9+0x800], R32 ;  /* 0x0008002089007988 */ /* 0x0045e20008000409 */
[----:B------:R-:W-:-:S02]  /*2860*/  IADD3 R56, P5, P6, R57, UR12, R26 ;  /* 0x0000000c39387c10 */ /* 0x000fc4000febe01a */
[----:B------:R-:W-:Y:S01]  /*2870*/  IMAD.HI R36, R36, 0x2, RZ ;  /* 0x0000000224247827 */ /* 0x000fe200078e02ff */
[----:B------:R-:W-:Y:S01]  /*2880*/  IADD3.X R59, PT, PT, R33, UR13, R160, P3, P4 ;  /* 0x0000000d213b7c10 */ /* 0x000fe20009fe84a0 */
[----:B------:R3:W-:Y:S01]  /*2890*/  STS.U16 [R137+UR9+0xc00], R30 ;  /* 0x000c001e89007988 */ /* 0x0007e20008000409 */
[----:B------:R-:W-:Y:S01]  /*28a0*/  IADD3 R54, P3, P4, R55, UR12, R26 ;  /* 0x0000000c37367c10 */ /* 0x000fe2000fc7e01a */
[----:B------:R-:W-:Y:S02]  /*28b0*/  IMAD.SHL.U32 R53, R37, 0x2, RZ ;  /* 0x0000000225357824 */ /* 0x000fe400078e00ff */
[C---:B------:R-:W-:Y:S02]  /*28c0*/  IMAD.SHL.U32 R51, R28.reuse, 0x2, RZ ;  /* 0x000000021c337824 */ /* 0x040fe400078e00ff */
[-C--:B--2---:R-:W-:Y:S01]  /*28d0*/  IMAD R32, R91, R68.reuse, RZ ;  /* 0x000000445b207224 */ /* 0x084fe200078e02ff */
[----:B------:R-:W-:Y:S01]  /*28e0*/  IADD3.X R57, PT, PT, R35, UR13, R160, P5, P6 ;  /* 0x0000000d23397c10 */ /* 0x000fe2000afec4a0 */
[----:B------:R-:W-:Y:S01]  /*28f0*/  IMAD.HI R37, R37, 0x2, RZ ;  /* 0x0000000225257827 */ /* 0x000fe200078e02ff */
[----:B------:R2:W-:Y:S03]  /*2900*/  STS.U16 [R137+UR9+0x1000], R34 ;  /* 0x0010002289007988 */ /* 0x0005e60008000409 */
[----:B---3--:R-:W-:Y:S01]  /*2910*/  IMAD R30, R97, R68, RZ ;  /* 0x00000044611e7224 */ /* 0x008fe200078e02ff */
[----:B------:R-:W-:Y:S01]  /*2920*/  IADD3 R52, P5, P6, R53, UR12, R26 ;  /* 0x0000000c35347c10 */ /* 0x000fe2000febe01a */
[----:B------:R-:W-:Y:S01]  /*2930*/  IMAD.HI R28, R28, 0x2, RZ ;  /* 0x000000021c1c7827 */ /* 0x000fe200078e02ff */
[----:B------:R-:W-:-:S02]  /*2940*/  IADD3.X R55, PT, PT, R36, UR13, R160, P3, P4 ;  /* 0x0000000d24377c10 */ /* 0x000fc40009fe84a0 */
[----:B------:R-:W-:Y:S01]  /*2950*/  IADD3 R50, P3, P4, R51, UR12, R26 ;  /* 0x0000000c33327c10 */ /* 0x000fe2000fc7e01a */
[----:B------:R-:W-:Y:S02]  /*2960*/  IMAD.SHL.U32 R49, R32, 0x2, RZ ;  /* 0x0000000220317824 */ /* 0x000fe400078e00ff */
[-C--:B--2---:R-:W-:Y:S02]  /*2970*/  IMAD R34, R111, R68.reuse, RZ ;  /* 0x000000446f227224 */ /* 0x084fe400078e02ff */
[----:B------:R-:W-:Y:S02]  /*2980*/  IMAD.SHL.U32 R47, R30, 0x2, RZ ;  /* 0x000000021e2f7824 */ /* 0x000fe400078e00ff */
[----:B------:R-:W-:Y:S01]  /*2990*/  IMAD R38, R125, R68, RZ ;  /* 0x000000447d267224 */ /* 0x000fe200078e02ff */
[----:B------:R-:W-:Y:S01]  /*29a0*/  IADD3.X R53, PT, PT, R37, UR13, R160, P5, P6 ;  /* 0x0000000d25357c10 */ /* 0x000fe2000afec4a0 */
[----:B------:R-:W-:Y:S01]  /*29b0*/  IMAD.HI R32, R32, 0x2, RZ ;  /* 0x0000000220207827 */ /* 0x000fe200078e02ff */
[----:B------:R-:W-:-:S02]  /*29c0*/  IADD3 R48, P5, P6, R49, UR12, R26 ;  /* 0x0000000c31307c10 */ /* 0x000fc4000febe01a */
[----:B------:R-:W-:Y:S01]  /*29d0*/  IADD3.X R51, PT, PT, R28, UR13, R160, P3, P4 ;  /* 0x0000000d1c337c10 */ /* 0x000fe20009fe84a0 */
[----:B------:R-:W-:Y:S01]  /*29e0*/  IMAD.HI R30, R30, 0x2, RZ ;  /* 0x000000021e1e7827 */ /* 0x000fe200078e02ff */
[----:B------:R-:W-:-:S03]  /*29f0*/  IADD3 R46, P3, P4, R47, UR12, R26 ;  /* 0x0000000c2f2e7c10 */ /* 0x000fc6000fc7e01a */
[----:B------:R-:W-:Y:S02]  /*2a00*/  IMAD.SHL.U32 R45, R34, 0x2, RZ ;  /* 0x00000002222d7824 */ /* 0x000fe400078e00ff */
[-C--:B------:R-:W-:Y:S02]  /*2a10*/  IMAD R39, R93, R68.reuse, RZ ;  /* 0x000000445d277224 */ /* 0x080fe400078e02ff */
[-C--:B------:R-:W-:Y:S02]  /*2a20*/  IMAD R42, R113, R68.reuse, RZ ;  /* 0x00000044712a7224 */ /* 0x080fe400078e02ff */
[----:B------:R-:W-:Y:S02]  /*2a30*/  IMAD.SHL.U32 R43, R38, 0x2, RZ ;  /* 0x00000002262b7824 */ /* 0x000fe400078e00ff */
[----:B------:R-:W-:Y:S01]  /*2a40*/  IMAD R40, R99, R68, RZ ;  /* 0x0000004463287224 */ /* 0x000fe200078e02ff */
[----:B------:R-:W-:Y:S01]  /*2a50*/  ISETP.NE.U32.AND P0, PT, R44, RZ, PT ;  /* 0x000000ff2c00720c */ /* 0x000fe20003f05070 */
[----:B------:R-:W-:Y:S01]  /*2a60*/  IMAD.HI R34, R34, 0x2, RZ ;  /* 0x0000000222227827 */ /* 0x000fe200078e02ff */
[----:B------:R-:W-:-:S02]  /*2a70*/  IADD3.X R49, PT, PT, R32, UR13, R160, P5, P6 ;  /* 0x0000000d20317c10 */ /* 0x000fc4000afec4a0 */
[----:B------:R-:W-:Y:S01]  /*2a80*/  IADD3 R44, P5, P6, R45, UR12, R26 ;  /* 0x0000000c2d2c7c10 */ /* 0x000fe2000febe01a */
[----:B------:R-:W-:Y:S01]  /*2a90*/  IMAD.HI R38, R38, 0x2, RZ ;  /* 0x0000000226267827 */ /* 0x000fe200078e02ff */
[----:B------:R-:W-:-:S03]  /*2aa0*/  IADD3.X R47, PT, PT, R30, UR13, R160, P3, P4 ;  /* 0x0000000d1e2f7c10 */ /* 0x000fc60009fe84a0 */
[----:B------:R-:W-:Y:S02]  /*2ab0*/  IMAD.SHL.U32 R41, R39, 0x2, RZ ;  /* 0x0000000227297824 */ /* 0x000fe400078e00ff */
[C---:B------:R-:W-:Y:S02]  /*2ac0*/  IMAD.SHL.U32 R31, R42.reuse, 0x2, RZ ;  /* 0x000000022a1f7824 */ /* 0x040fe400078e00ff */
[----:B------:R-:W-:Y:S01]  /*2ad0*/  IMAD.HI R33, R42, 0x2, RZ ;  /* 0x000000022a217827 */ /* 0x000fe200078e02ff */
[----:B------:R-:W-:-:S03]  /*2ae0*/  IADD3 R42, P3, P4, R43, UR12, R26 ;  /* 0x0000000c2b2a7c10 */ /* 0x000fc6000fc7e01a */
[----:B------:R-:W-:Y:S02]  /*2af0*/  IMAD.SHL.U32 R27, R40, 0x2, RZ ;  /* 0x00000002281b7824 */ /* 0x000fe400078e00ff */
[----:B------:R-:W-:Y:S01]  /*2b00*/  IMAD R35, R127, R68, RZ ;  /* 0x000000447f237224 */ /* 0x000fe200078e02ff */
[--C-:B------:R-:W-:Y:S01]  /*2b10*/  IADD3.X R45, PT, PT, R34, UR13, R160.reuse, P5, P6 ;  /* 0x0000000d222d7c10 */ /* 0x100fe2000afec4a0 */
[----:B------:R-:W-:Y:S01]  /*2b20*/  IMAD.HI R39, R39, 0x2, RZ ;  /* 0x0000000227277827 */ /* 0x000fe200078e02ff */
[----:B------:R-:W-:-:S03]  /*2b30*/  IADD3.X R43, PT, PT, R38, UR13, R160, P3, P4 ;  /* 0x0000000d262b7c10 */ /* 0x000fc60009fe84a0 */
[----:B------:R-:W-:Y:S01]  /*2b40*/  IMAD.HI R29, R40, 0x2, RZ ;  /* 0x00000002281d7827 */ /* 0x000fe200078e02ff */
[--C-:B------:R-:W-:Y:S02]  /*2b50*/  IADD3 R40, P5, P6, R41, UR12, R26.reuse ;  /* 0x0000000c29287c10 */ /* 0x100fe4000febe01a */
[----:B------:R-:W-:Y:S01]  /*2b60*/  IADD3 R38, P3, P4, R27, UR12, R26 ;  /* 0x0000000c1b267c10 */ /* 0x000fe2000fc7e01a */
[----:B------:R-:W-:Y:S02]  /*2b70*/  IMAD.SHL.U32 R37, R35, 0x2, RZ ;  /* 0x0000000223257824 */ /* 0x000fe400078e00ff */
[-C--:B------:R-:W-:Y:S01]  /*2b80*/  IMAD R27, R101, R68.reuse, RZ ;  /* 0x00000044651b7224 */ /* 0x080fe200078e02ff */
[----:B------:R-:W-:Y:S01]  /*2b90*/  IADD3.X R41, PT, PT, R39, UR13, R160, P5, P6 ;  /* 0x0000000d27297c10 */ /* 0x000fe2000afec4a0 */
[----:B------:R-:W-:Y:S01]  /*2ba0*/  IMAD R28, R95, R68, RZ ;  /* 0x000000445f1c7224 */ /* 0x000fe200078e02ff */
[----:B------:R-:W-:Y:S01]  /*2bb0*/  IADD3 R36, P5, P6, R31, UR12, R26 ;  /* 0x0000000c1f247c10 */ /* 0x000fe2000febe01a */
[----:B------:R-:W-:Y:S01]  /*2bc0*/  IMAD.HI R35, R35, 0x2, RZ ;  /* 0x0000000223237827 */ /* 0x000fe200078e02ff */
[----:B------:R-:W-:-:S02]  /*2bd0*/  IADD3.X R39, PT, PT, R29, UR13, R160, P3, P4 ;  /* 0x0000000d1d277c10 */ /* 0x000fc40009fe84a0 */
[----:B------:R-:W-:Y:S01]  /*2be0*/  IADD3 R34, P3, P4, R37, UR12, R26 ;  /* 0x0000000c25227c10 */ /* 0x000fe2000fc7e01a */
[----:B------:R-:W-:Y:S02]  /*2bf0*/  IMAD.SHL.U32 R31, R27, 0x2, RZ ;  /* 0x000000021b1f7824 */ /* 0x000fe400078e00ff */
[C---:B------:R-:W-:Y:S02]  /*2c00*/  IMAD.SHL.U32 R139, R28.reuse, 0x2, RZ ;  /* 0x000000021c8b7824 */ /* 0x040fe400078e00ff */
[-C--:B------:R-:W-:Y:S01]  /*2c10*/  IMAD R29, R115, R68.reuse, RZ ;  /* 0x00000044731d7224 */ /* 0x080fe200078e02ff */
[--C-:B------:R-:W-:Y:S01]  /*2c20*/  IADD3.X R35, PT, PT, R35, UR13, R160.reuse, P3, P4 ;  /* 0x0000000d23237c10 */ /* 0x100fe20009fe84a0 */
[----:B------:R-:W-:Y:S01]  /*2c30*/  IMAD R138, R129, R68, RZ ;  /* 0x00000044818a7224 */ /* 0x000fe200078e02ff */
[----:B------:R-:W-:Y:S01]  /*2c40*/  IADD3.X R37, PT, PT, R33, UR13, R160, P5, P6 ;  /* 0x0000000d21257c10 */ /* 0x000fe2000afec4a0 */
[----:B------:R-:W-:Y:S01]  /*2c50*/  IMAD.HI R28, R28, 0x2, RZ ;  /* 0x000000021c1c7827 */ /* 0x000fe200078e02ff */
[----:B------:R-:W-:-:S02]  /*2c60*/  IADD3 R30, P3, P4, R31, UR12, R26 ;  /* 0x0000000c1f1e7c10 */ /* 0x000fc4000fc7e01a */
[----:B------:R-:W-:Y:S01]  /*2c70*/  IADD3 R32, P5, P6, R139, UR12, R26 ;  /* 0x0000000c8b207c10 */ /* 0x000fe2000febe01a */
[----:B------:R-:W-:Y:S01]  /*2c80*/  IMAD.SHL.U32 R31, R29, 0x2, RZ ;  /* 0x000000021d1f7824 */ /* 0x000fe200078e00ff */
[----:B------:R-:W-:Y:S01]  /*2c90*/  LOP3.LUT R153, R137, 0x20, RZ, 0x3c, !PT ;  /* 0x0000002089997812 */ /* 0x000fe200078e3cff */
[----:B------:R-:W-:Y:S01]  /*2ca0*/  IMAD.HI R27, R27, 0x2, RZ ;  /* 0x000000021b1b7827 */ /* 0x000fe200078e02ff */
[----:B------:R-:W-:-:S03]  /*2cb0*/  IADD3.X R33, PT, PT, R28, UR13, R160, P5, P6 ;  /* 0x0000000d1c217c10 */ /* 0x000fc6000afec4a0 */
[----:B------:R-:W-:Y:S01]  /*2cc0*/  IMAD.SHL.U32 R139, R138, 0x2, RZ ;  /* 0x000000028a8b7824 */ /* 0x000fe200078e00ff */
[----:B------:R-:W-:Y:S01]  /*2cd0*/  LOP3.LUT R147, R0, 0xc0, RZ, 0xc0, !PT ;  /* 0x000000c000937812 */ /* 0x000fe200078ec0ff */
[----:B------:R-:W-:Y:S01]  /*2ce0*/  STS.U16 [R137+UR9+0x1400], R82 ;  /* 0x0014005289007988 */ /* 0x000fe20008000409 */
[----:B------:R-:W-:Y:S01]  /*2cf0*/  IADD3 R28, P5, P6, R31, UR12, R26 ;  /* 0x0000000c1f1c7c10 */ /* 0x000fe2000febe01a */
[----:B------:R-:W-:Y:S01]  /*2d00*/  IMAD.HI R29, R29, 0x2, RZ ;  /* 0x000000021d1d7827 */ /* 0x000fe200078e02ff */
[----:B------:R-:W-:Y:S01]  /*2d10*/  IADD3.X R31, PT, PT, R27, UR13, R160, P3, P4 ;  /* 0x0000000d1b1f7c10 */ /* 0x000fe20009fe84a0 */
[----:B------:R-:W-:Y:S01]  /*2d20*/  STS.U16 [R137+UR9+0x1800], R84 ;  /* 0x0018005489007988 */ /* 0x000fe20008000409 */
[----:B------:R-:W-:Y:S01]  /*2d30*/  IADD3 R26, P3, P4, R139, UR12, R26 ;  /* 0x0000000c8b1a7c10 */ /* 0x000fe2000fc7e01a */
[----:B------:R-:W-:Y:S02]  /*2d40*/  IMAD.HI R138, R138, 0x2, RZ ;  /* 0x000000028a8a7827 */ /* 0x000fe400078e02ff */
[----:B------:R-:W-:Y:S01]  /*2d50*/  STS.U16 [R137+UR9+0x1c00], R94 ;  /* 0x001c005e89007988 */ /* 0x000fe20008000409 */
[----:B------:R-:W-:-:S03]  /*2d60*/  SHF.R.U32.HI R147, RZ, 0x2, R147 ;  /* 0x00000002ff937819 */ /* 0x000fc60000011693 */
[----:B----4-:R-:W-:Y:S04]  /*2d70*/  STS.U16 [R137+UR9], R136 ;  /* 0x0000008889007988 */ /* 0x010fe80008000409 */
[----:B-----5:R2:W-:Y:S01]  /*2d80*/  STS.U16 [R153+UR9+0x500], R74 ;  /* 0x0005004a99007988 */ /* 0x0205e20008000409 */
[--C-:B------:R-:W-:Y:S02]  /*2d90*/  IADD3.X R29, PT, PT, R29, UR13, R160.reuse, P5, P6 ;  /* 0x0000000d1d1d7c10 */ /* 0x100fe4000afec4a0 */
[----:B------:R-:W-:Y:S02]  /*2da0*/  IADD3.X R27, PT, PT, R138, UR13, R160, P3, P4 ;  /* 0x0000000d8a1b7c10 */ /* 0x000fe40009fe84a0 */
[----:B------:R-:W-:Y:S01]  /*2db0*/  IADD3 R138, P5, PT, R155, UR12, RZ ;  /* 0x0000000c9b8a7c10 */ /* 0x000fe2000ffbe0ff */
[----:B--2---:R-:W-:Y:S01]  /*2dc0*/  IMAD.SHL.U32 R74, R67, 0x2, RZ ;  /* 0x00000002434a7824 */ /* 0x004fe200078e00ff */
[----:B------:R-:W-:-:S02]  /*2dd0*/  LOP3.LUT R155, R137, 0x40, RZ, 0x3c, !PT ;  /* 0x00000040899b7812 */ /* 0x000fc400078e3cff */
[----:B------:R-:W-:Y:S02]  /*2de0*/  LOP3.LUT R167, R137, 0x60, RZ, 0x3c, !PT ;  /* 0x0000006089a77812 */ /* 0x000fe400078e3cff */
[----:B------:R-:W-:Y:S01]  /*2df0*/  LOP3.LUT R74, R74, R147, RZ, 0x3c, !PT ;  /* 0x000000934a4a7212 */ /* 0x000fe200078e3cff */
[----:B------:R2:W-:Y:S03]  /*2e00*/  STS.U16 [R153+UR9+0xd00], R76 ;  /* 0x000d004c99007988 */ /* 0x0005e60008000409 */
[----:B------:R-:W-:Y:S01]  /*2e10*/  LOP3.LUT R169, R74, 0x40, RZ, 0x3c, !PT ;  /* 0x000000404aa97812 */ /* 0x000fe200078e3cff */
[----:B------:R-:W-:Y:S04]  /*2e20*/  STS.U16 [R153+UR9+0x1100], R78 ;  /* 0x0011004e99007988 */ /* 0x000fe80008000409 */
[----:B------:R-:W-:Y:S04]  /*2e30*/  STS.U16 [R153+UR9+0x900], R90 ;  /* 0x0009005a99007988 */ /* 0x000fe80008000409 */
[----:B------:R-:W-:Y:S04]  /*2e40*/  STS.U16 [R153+UR9+0x1500], R102 ;  /* 0x0015006699007988 */ /* 0x000fe80008000409 */
[----:B------:R-:W-:Y:S04]  /*2e50*/  STS.U16 [R153+UR9+0x1900], R100 ;  /* 0x0019006499007988 */ /* 0x000fe80008000409 */
[----:B------:R-:W-:Y:S04]  /*2e60*/  STS.U16 [R153+UR9+0x1d00], R108 ;  /* 0x001d006c99007988 */ /* 0x000fe80008000409 */
[----:B------:R3:W-:Y:S04]  /*2e70*/  STS.U16 [R153+UR9+0x100], R146 ;  /* 0x0001009299007988 */ /* 0x0007e80008000409 */
[----:B------:R-:W-:Y:S04]  /*2e80*/  STS.U16 [R155+UR9+0x600], R80 ;  /* 0x000600509b007988 */ /* 0x000fe80008000409 */
        /* <DEDUP_REMOVED lines=14> */
[----:B------:R-:W-:Y:S01]  /*2f70*/  STS.U16 [R167+UR9+0x300], R130 ;  /* 0x00030082a7007988 */ /* 0x000fe20008000409 */
[----:B------:R-:W-:-:S03]  /*2f80*/  IADD3 R158, P4, PT, R158, UR12, RZ ;  /* 0x0000000c9e9e7c10 */ /* 0x000fc6000ff9e0ff */
[----:B------:R4:W-:Y:S04]  /*2f90*/  STS.U16 [R74+UR9+0x8000], R165 ;  /* 0x008000a54a007988 */ /* 0x0009e80008000409 */
[----:B------:R0:W-:Y:S04]  /*2fa0*/  STS.U16 [R74+UR9+0x8400], R163 ;  /* 0x008400a34a007988 */ /* 0x0001e80008000409 */
[----:B------:R0:W-:Y:S04]  /*2fb0*/  STS.U16 [R74+UR9+0x8800], R161 ;  /* 0x008800a14a007988 */ /* 0x0001e80008000409 */
[----:B------:R0:W-:Y:S01]  /*2fc0*/  STS.U16 [R74+UR9+0x8c00], R157 ;  /* 0x008c009d4a007988 */ /* 0x0001e20008000409 */
[----:B------:R-:W-:-:S03]  /*2fd0*/  IADD3 R140, P3, PT, R140, UR12, RZ ;  /* 0x0000000c8c8c7c10 */ /* 0x000fc6000ff7e0ff */
[----:B------:R0:W-:Y:S04]  /*2fe0*/  STS.U16 [R169+UR9+0x8200], R128 ;  /* 0x00820080a9007988 */ /* 0x0001e80008000409 */
[----:B------:R0:W-:Y:S04]  /*2ff0*/  STS.U16 [R169+UR9+0x8600], R126 ;  /* 0x0086007ea9007988 */ /* 0x0001e80008000409 */
[----:B------:R0:W-:Y:S04]  /*3000*/  STS.U16 [R169+UR9+0x8a00], R122 ;  /* 0x008a007aa9007988 */ /* 0x0001e80008000409 */
[----:B------:R0:W-:Y:S01]  /*3010*/  STS.U16 [R169+UR9+0x8e00], R134 ;  /* 0x008e0086a9007988 */ /* 0x0001e20008000409 */
[----:B-1----:R1:W-:Y:S06]  /*3020*/  MEMBAR.ALL.CTA ;  /* 0x0000000000007992 */ /* 0x0023ec0000008000 */
[----:B-1----:R-:W1:Y:S01]  /*3030*/  FENCE.VIEW.ASYNC.S ;  /* 0x00000000000073c6 */ /* 0x002e620000000000 */
[----:B------:R-:W-:-:S02]  /*3040*/  IADD3.X R159, PT, PT, R159, UR13, RZ, P4, !PT ;  /* 0x0000000d9f9f7c10 */ /* 0x000fc4000a7fe4ff */
[----:B------:R-:W-:Y:S02]  /*3050*/  IADD3.X R139, PT, PT, R156, UR13, RZ, P5, !PT ;  /* 0x0000000d9c8b7c10 */ /* 0x000fe4000affe4ff */
[----:B--2---:R-:W-:Y:S02]  /*3060*/  SHF.R.S32.HI R76, RZ, 0x1f, R73 ;  /* 0x0000001fff4c7819 */ /* 0x004fe40000011449 */
[----:B------:R-:W-:Y:S02]  /*3070*/  IADD3 R142, P4, PT, R142, UR12, RZ ;  /* 0x0000000c8e8e7c10 */ /* 0x000fe4000ff9e0ff */
[----:B------:R-:W-:Y:S02]  /*3080*/  IADD3 R144, P5, PT, R144, UR12, RZ ;  /* 0x0000000c90907c10 */ /* 0x000fe4000ffbe0ff */
[----:B------:R-:W-:Y:S01]  /*3090*/  IADD3.X R141, PT, PT, R141, UR13, RZ, P3, !PT ;  /* 0x0000000d8d8d7c10 */ /* 0x000fe20009ffe4ff */
[----:B------:R-:W-:Y:S01]  /*30a0*/  UIADD3 UR6, UPT, UPT, UR9, 0x4000, URZ ;  /* 0x0000400009067890 */ /* 0x000fe2000fffe0ff */
[----:B---3--:R-:W-:Y:S01]  /*30b0*/  IADD3 R146, P3, PT, R143, UR12, RZ ;  /* 0x0000000c8f927c10 */ /* 0x008fe2000ff7e0ff */
[----:B------:R-:W-:Y:S01]  /*30c0*/  UIADD3 UR7, UPT, UPT, UR9, 0x9000, URZ ;  /* 0x0000900009077890 */ /* 0x000fe2000fffe0ff */
[----:B------:R-:W-:-:S02]  /*30d0*/  LEA.HI R76, R76, R73, RZ, 0x6 ;  /* 0x000000494c4c7211 */ /* 0x000fc400078f30ff */
[----:B------:R-:W-:Y:S02]  /*30e0*/  IADD3.X R143, PT, PT, R154, UR13, RZ, P4, !PT ;  /* 0x0000000d9a8f7c10 */ /* 0x000fe4000a7fe4ff */
[----:B------:R-:W-:Y:S01]  /*30f0*/  IADD3.X R145, PT, PT, R145, UR13, RZ, P5, !PT ;  /* 0x0000000d91917c10 */ /* 0x000fe2000affe4ff */
[----:B------:R-:W-:Y:S01]  /*3100*/  USHF.R.U32.HI UR6, URZ, 0x4, UR6 ;  /* 0x00000004ff067899 */ /* 0x000fe20008011606 */
[----:B------:R-:W-:Y:S02]  /*3110*/  IADD3 R148, P4, PT, R148, UR12, RZ ;  /* 0x0000000c94947c10 */ /* 0x000fe4000ff9e0ff */
[----:B------:R-:W-:Y:S01]  /*3120*/  IADD3 R150, P5, PT, R150, UR12, RZ ;  /* 0x0000000c96967c10 */ /* 0x000fe2000ffbe0ff */
[----:B------:R-:W-:Y:S01]  /*3130*/  USHF.R.U32.HI UR12, URZ, 0x4, UR7 ;  /* 0x00000004ff0c7899 */ /* 0x000fe20008011607 */
[----:B------:R-:W-:Y:S02]  /*3140*/  IADD3.X R147, PT, PT, R152, UR13, RZ, P3, !PT ;  /* 0x0000000d98937c10 */ /* 0x000fe40009ffe4ff */
[----:B------:R-:W-:-:S02]  /*3150*/  ISETP.LT.OR P3, PT, R73, 0x40, P0 ;  /* 0x000000404900780c */ /* 0x000fc40000761670 */
[----:B------:R-:W-:Y:S01]  /*3160*/  SHF.R.S32.HI R76, RZ, 0x6, R76 ;  /* 0x00000006ff4c7819 */ /* 0x000fe2000001144c */
[----:B------:R-:W-:Y:S01]  /*3170*/  USGXT.U32 UR7, UR6, 0xe ;  /* 0x0000000e0607789a */ /* 0x000fe20008000000 */
[----:B------:R-:W-:Y:S01]  /*3180*/  IMAD.SHL.U32 R171, R69, 0x40, RZ ;  /* 0x0000004045ab7824 */ /* 0x000fe200078e00ff */
[----:B------:R-:W-:Y:S01]  /*3190*/  USGXT.U32 UR12, UR12, 0xe ;  /* 0x0000000e0c0c789a */ /* 0x000fe20008000000 */
[----:B------:R-:W-:Y:S01]  /*31a0*/  VIMNMX R69, PT, PT, R76, 0x1, !PT ;  /* 0x000000014c457848 */ /* 0x000fe20007fe0100 */
[----:B------:R-:W-:Y:S02]  /*31b0*/  UIADD3 UR20, UP0, UPT, UR7, 0x2000080, URZ ;  /* 0x0200008007147890 */ /* 0x000fe4000ff1e0ff */
[----:B------:R-:W-:Y:S01]  /*31c0*/  UIADD3 UR22, UP1, UPT, UR12, 0x2, URZ ;  /* 0x000000020c167890 */ /* 0x000fe2000ff3e0ff */
[----:B0-----:R-:W-:Y:S01]  /*31d0*/  UMOV UR4, URZ ;  /* 0x000000ff00047c82 */ /* 0x001fe20008000000 */
[----:B------:R-:W-:Y:S01]  /*31e0*/  UMOV UR5, URZ ;  /* 0x000000ff00057c82 */ /* 0x000fe20008000000 */
[----:B------:R-:W-:Y:S01]  /*31f0*/  VIADD R69, R69, 0xffffffff ;  /* 0xffffffff45457836 */ /* 0x000fe20000000000 */
[----:B------:R-:W-:Y:S01]  /*3200*/  IADD3.X R149, PT, PT, R149, UR13, RZ, P4, !PT ;  /* 0x0000000d95957c10 */ /* 0x000fe2000a7fe4ff */
[----:B------:R-:W-:Y:S01]  /*3210*/  UIADD3.X UR21, UPT, UPT, UR4, 0x40004040, URZ, UP0, !UPT ;  /* 0x4000404004157890 */ /* 0x000fe200087fe4ff */
[----:B------:R-:W-:Y:S01]  /*3220*/  IADD3.X R151, PT, PT, R151, UR13, RZ, P5, !PT ;  /* 0x0000000d97977c10 */ /* 0x000fe2000affe4ff */
[----:B------:R-:W-:Y:S01]  /*3230*/  UIADD3.X UR23, UPT, UPT, UR5, 0x40004040, URZ, UP1, !UPT ;  /* 0x4000404005177890 */ /* 0x000fe20008ffe4ff */
[----:B------:R-:W-:Y:S01]  /*3240*/  UMOV UR6, URZ ;  /* 0x000000ff00067c82 */ /* 0x000fe20008000000 */
[----:B----4-:R-:W-:Y:S01]  /*3250*/  IMAD.SHL.U32 R165, R68, 0x40, RZ ;  /* 0x0000004044a57824 */ /* 0x010fe200078e00ff */
[----:B-1----:R-:W-:Y:S01]  /*3260*/  BAR.SYNC.DEFER_BLOCKING 0x0 ;  /* 0x0000000000007b1d */ /* 0x002fe20000010000 */
[----:B------:R-:W-:-:S05]  /*3270*/  ISETP.NE.U32.AND P4, PT, R69, RZ, PT ;  /* 0x000000ff4500720c */ /* 0x000fca0003f85070 */
[----:B------:R-:W-:Y:S08]  /*3280*/  @P3 BRA `(.L_x_6) ;  /* 0x0000000000883947 */ /* 0x000ff00003800000 */
[----:B------:R-:W-:Y:S02]  /*3290*/  UIADD3 UR4, UPT, UPT, UR9, 0x8000, URZ ;  /* 0x0000800009047890 */ /* 0x000fe4000fffe0ff */
[----:B------:R-:W-:Y:S02]  /*32a0*/  USHF.R.U32.HI UR14, URZ, 0x4, UR9 ;  /* 0x00000004ff0e7899 */ /* 0x000fe40008011609 */
[----:B------:R-:W-:Y:S02]  /*32b0*/  USHF.R.U32.HI UR4, URZ, 0x4, UR4 ;  /* 0x00000004ff047899 */ /* 0x000fe40008011604 */
[----:B------:R-:W-:Y:S02]  /*32c0*/  USGXT.U32 UR14, UR14, 0xe ;  /* 0x0000000e0e0e789a */ /* 0x000fe40008000000 */
[----:B------:R-:W-:Y:S02]  /*32d0*/  USGXT.U32 UR16, UR4, 0xe ;  /* 0x0000000e0410789a */ /* 0x000fe40008000000 */
[----:B------:R-:W-:-:S02]  /*32e0*/  UIADD3 UR34, UP0, UPT, UR14, 0x2000080, URZ ;  /* 0x020000800e227890 */ /* 0x000fc4000ff1e0ff */
[----:B------:R-:W-:Y:S01]  /*32f0*/  UIADD3 UR32, UP1, UPT, UR16, 0x2, URZ ;  /* 0x0000000210207890 */ /* 0x000fe2000ff3e0ff */
[----:B------:R-:W-:Y:S01]  /*3300*/  UMOV UR4, URZ ;  /* 0x000000ff00047c82 */ /* 0x000fe20008000000 */
[----:B------:R-:W-:Y:S01]  /*3310*/  UMOV UR5, URZ ;  /* 0x000000ff00057c82 */ /* 0x000fe20008000000 */
[----:B------:R-:W-:Y:S02]  /*3320*/  UIADD3.X UR35, UPT, UPT, UR4, 0x40004040, URZ, UP0, !UPT ;  /* 0x4000404004237890 */ /* 0x000fe400087fe4ff */
[----:B------:R-:W-:Y:S02]  /*3330*/  UIADD3.X UR33, UPT, UPT, UR5, 0x40004040, URZ, UP1, !UPT ;  /* 0x4000404005217890 */ /* 0x000fe40008ffe4ff */
[----:B------:R-:W-:Y:S02]  /*3340*/  ULOP3.LUT UR14, UR14, 0x2000000, URZ, 0xfc, !UPT ;  /* 0x020000000e0e7892 */ /* 0x000fe4000f8efcff */
[----:B------:R-:W-:Y:S02]  /*3350*/  UIADD3.64 UR24, UPT, UPT, UR34, 0x80, URZ ;  /* 0x0000008022187897 */ /* 0x000fe4000fffe0ff */
[----:B------:R-:W-:-:S02]  /*3360*/  UIADD3.64 UR26, UPT, UPT, UR32, 0x2, URZ ;  /* 0x00000002201a7897 */ /* 0x000fc4000fffe0ff */
[----:B------:R-:W-:Y:S02]  /*3370*/  UIADD3.64 UR28, UPT, UPT, UR34, 0x100, URZ ;  /* 0x00000100221c7897 */ /* 0x000fe4000fffe0ff */
[----:B------:R-:W-:Y:S01]  /*3380*/  UIADD3.64 UR30, UPT, UPT, UR32, 0x4, URZ ;  /* 0x00000004201e7897 */ /* 0x000fe2000fffe0ff */
[----:B------:R-:W-:Y:S01]  /*3390*/  UMOV UR36, 0x0 ;  /* 0x0000000000247882 */ /* 0x000fe20000000000 */
[----:B------:R-:W-:Y:S01]  /*33a0*/  UMOV UR37, 0x8088010 ;  /* 0x0808801000257882 */ /* 0x000fe20000000000 */
[----:B------:R-:W-:Y:S01]  /*33b0*/  UMOV UR15, 0x40004040 ;  /* 0x40004040000f7882 */ /* 0x000fe20000000000 */
[----:B------:R-:W-:Y:S01]  /*33c0*/  UMOV UR17, 0x40004040 ;  /* 0x4000404000117882 */ /* 0x000fe20000000000 */
[----:B------:R-:W-:Y:S01]  /*33d0*/  UMOV UR38, 0x0 ;  /* 0x0000000000267882 */ /* 0x000fe20000000000 */
[----:B------:R-:W-:Y:S01]  /*33e0*/  UMOV UR39, 0x8088010 ;  /* 0x0808801000277882 */ /* 0x000fe20000000000 */
[----:B------:R-:W-:Y:S01]  /*33f0*/  UMOV UR40, 0x0 ;  /* 0x0000000000287882 */ /* 0x000fe20000000000 */
[----:B------:R-:W-:Y:S01]  /*3400*/  UMOV UR41, 0x8088010 ;  /* 0x0808801000297882 */ /* 0x000fe20000000000 */
[----:B------:R-:W-:Y:S01]  /*3410*/  UMOV UR4, UR11 ;  /* 0x0000000b00047c82 */ /* 0x000fe20008000000 */
[----:B------:R0:W-:Y:S01]  /*3420*/  UTCHMMA gdesc[UR14], gdesc[UR16], tmem[UR8], tmem[UR36], idesc[UR37], !UPT ;  /* 0x00ff24100e0075ea */ /* 0x0001e2000f800008 */
[----:B------:R-:W-:Y:S01]  /*3430*/  UMOV UR42, 0x0 ;  /* 0x00000000002a7882 */ /* 0x000fe20000000000 */
[----:B------:R-:W-:Y:S01]  /*3440*/  UMOV UR43, 0x8088010 ;  /* 0x08088010002b7882 */ /* 0x000fe20000000000 */
[----:B------:R0:W-:Y:S01]  /*3450*/  UTCHMMA gdesc[UR34], gdesc[UR32], tmem[UR8], tmem[UR38], idesc[UR39], UPT ;  /* 0x00ff2620220075ea */ /* 0x0001e2000b800008 */
[----:B------:R-:W-:Y:S01]  /*3460*/  UMOV UR4, UR4 ;  /* 0x0000000400047c82 */ /* 0x000fe20008000000 */
[----:B------:R0:W-:Y:S01]  /*3470*/  UTCHMMA gdesc[UR24], gdesc[UR26], tmem[UR8], tmem[UR40], idesc[UR41], UPT ;  /* 0x00ff281a180075ea */ /* 0x0001e2000b800008 */
[----:B------:R0:W-:Y:S01]  /*3480*/  UTCHMMA gdesc[UR28], gdesc[UR30], tmem[UR8], tmem[UR42], idesc[UR43], UPT ;  /* 0x00ff2a1e1c0075ea */ /* 0x0001e2000b800008 */
[----:B------:R0:W-:Y:S01]  /*3490*/  UTCBAR [UR4], URZ ;  /* 0x000000ff040073e9 */ /* 0x0001e200080000ff */
[----:B------:R-:W-:Y:S01]  /*34a0*/  NOP ;  /* 0x0000000000007918 */ /* 0x000fe20000000000 */
.L_x_6:
[----:B------:R-:W-:Y:S05]  /*34b0*/  @!P4 BRA `(.L_x_7) ;  /* 0x0000000c00d4c947 */ /* 0x000fea0003800000 */
[----:B------:R-:W-:Y:S01]  /*34c0*/  VIADD R76, R66, 0xffffffc0 ;  /* 0xffffffc0424c7836 */ /* 0x000fe20000000000 */
[----:B0-----:R-:W-:Y:S01]  /*34d0*/  ULOP3.LUT UR14, UR7, 0x2000000, URZ, 0xfc, !UPT ;  /* 0x02000000070e7892 */ /* 0x001fe2000f8efcff */
[----:B------:R-:W-:Y:S01]  /*34e0*/  IMAD.MOV.U32 R66, RZ, RZ, R69 ;  /* 0x000000ffff427224 */ /* 0x000fe200078e0045 */
[----:B------:R-:W-:Y:S01]  /*34f0*/  UIADD3.64 UR24, UPT, UPT, UR20, 0x80, URZ ;  /* 0x0000008014187897 */ /* 0x000fe2000fffe0ff */
[----:B------:R-:W-:Y:S01]  /*3500*/  IMAD.MOV.U32 R68, RZ, RZ, R158 ;  /* 0x000000ffff447224 */ /* 0x000fe200078e009e */
[----:B------:R-:W-:Y:S01]  /*3510*/  UIADD3.64 UR26, UPT, UPT, UR22, 0x2, URZ ;  /* 0x00000002161a7897 */ /* 0x000fe2000fffe0ff */
[----:B------:R-:W-:Y:S01]  /*3520*/  IMAD.MOV.U32 R69, RZ, RZ, R159 ;  /* 0x000000ffff457224 */ /* 0x000fe200078e009f */
[----:B------:R-:W-:Y:S02]  /*3530*/  UIADD3.64 UR28, UPT, UPT, UR20, 0x100, URZ ;  /* 0x00000100141c7897 */ /* 0x000fe4000fffe0ff */
[----:B------:R-:W-:Y:S01]  /*3540*/  UIADD3.64 UR30, UPT, UPT, UR22, 0x4, URZ ;  /* 0x00000004161e7897 */ /* 0x000fe2000fffe0ff */
[----:B------:R-:W-:Y:S01]  /*3550*/  UMOV UR5, 0x1 ;  /* 0x0000000100057882 */ /* 0x000fe20000000000 */
[----:B------:R-:W-:-:S10]  /*3560*/  UMOV UR4, URZ ;  /* 0x000000ff00047c82 */ /* 0x000fd40008000000 */
.L_x_10:
[----:B------:R-:W-:Y:S01]  /*3570*/  USHF.L.U32 UR6, UR6, 0x1f, URZ ;  /* 0x0000001f06067899 */ /* 0x000fe200080006ff */
[-C--:B------:R-:W-:Y:S02]  /*3580*/  ISETP.GE.AND P3, PT, R72, R76.reuse, PT ;  /* 0x0000004c4800720c */ /* 0x080fe40003f66270 */
[----:B------:R-:W-:-:S03]  /*3590*/  ISETP.GE.AND P6, PT, R75, R76, PT ;  /* 0x0000004c4b00720c */ /* 0x000fc60003fc6270 */
[----:B0-----:R-:W-:-:S04]  /*35a0*/  IMAD.U32 R78, RZ, RZ, UR6 ;  /* 0x00000006ff4e7e24 */ /* 0x001fc8000f8e00ff */
[----:B------:R-:W0:Y:S02]  /*35b0*/  SYNCS.PHASECHK.TRANS64.TRYWAIT P4, [UR11], R78 ;  /* 0x0000004eff0075a7 */ /* 0x000e24000808110b */
[----:B0-----:R-:W-:Y:S05]  /*35c0*/  @!P4 BRA `(.L_x_8) ;  /* 0x000000180070c947 */ /* 0x001fea0003800000 */
.L_x_16:
[-C--:B------:R-:W-:Y:S01]  /*35d0*/  ISETP.GE.AND P5, PT, R79, R76.reuse, PT ;  /* 0x0000004c4f00720c */ /* 0x080fe20003fa6270 */
[----:B------:R-:W-:Y:S01]  /*35e0*/  IMAD.WIDE R64, R165, 0x2, R64 ;  /* 0x00000002a5407825 */ /* 0x000fe200078e0240 */
[----:B------:R-:W-:Y:S02]  /*35f0*/  ISETP.GE.AND P4, PT, R81, R76, PT ;  /* 0x0000004c5100720c */ /* 0x000fe40003f86270 */
[----:B------:R-:W-:Y:S01]  /*3600*/  PRMT R78, RZ, 0x7610, R78 ;  /* 0x00007610ff4e7816 */ /* 0x000fe2000000004e */
[C---:B------:R-:W-:Y:S01]  /*3610*/  IMAD.WIDE R24, R165.reuse, 0x2, R24 ;  /* 0x00000002a5187825 */ /* 0x040fe200078e0218 */
[----:B------:R-:W-:Y:S02]  /*3620*/  PRMT R86, RZ, 0x7610, R86 ;  /* 0x00007610ff567816 */ /* 0x000fe40000000056 */
[----:B------:R-:W-:Y:S01]  /*3630*/  PRMT R94, RZ, 0x7610, R94 ;  /* 0x00007610ff5e7816 */ /* 0x000fe2000000005e */
[C---:B------:R-:W-:Y:S01]  /*3640*/  IMAD.WIDE R144, R165.reuse, 0x2, R144 ;  /* 0x00000002a5907825 */ /* 0x040fe200078e0290 */
[----:B------:R-:W-:Y:S01]  /*3650*/  PRMT R104, RZ, 0x7610, R104 ;  /* 0x00007610ff687816 */ /* 0x000fe20000000068 */
[----:B------:R-:W2:Y:S02]  /*3660*/  @!P3 LDG.E.U16 R78, desc[UR18][R24.64] ;  /* 0x00000012184eb981 */ /* 0x000ea4000c1e1500 */
[----:B------:R-:W-:-:S02]  /*3670*/  IMAD.WIDE R68, R165, 0x2, R68 ;  /* 0x00000002a5447825 */ /* 0x000fc400078e0244 */
[----:B------:R-:W3:Y:S04]  /*3680*/  @!P5 LDG.E.U16 R94, desc[UR18][R144.64] ;  /* 0x00000012905ed981 */ /* 0x000ee8000c1e1500 */
[----:B------:R-:W4:Y:S04]  /*3690*/  @!P6 LDG.E.U16 R86, desc[UR18][R68.64] ;  /* 0x000000124456e981 */ /* 0x000f28000c1e1500 */
[----:B------:R-:W5:Y:S01]  /*36a0*/  @!P4 LDG.E.U16 R104, desc[UR18][R64.64] ;  /* 0x000000124068c981 */ /* 0x000f62000c1e1500 */
[----:B------:R-:W-:Y:S01]  /*36b0*/  ISETP.GE.AND P4, PT, R95, R76, PT ;  /* 0x0000004c5f00720c */ /* 0x000fe20003f86270 */
[----:B------:R-:W-:Y:S01]  /*36c0*/  IMAD.WIDE R32, R165, 0x2, R32 ;  /* 0x00000002a5207825 */ /* 0x000fe200078e0220 */
[----:B------:R-:W-:-:S02]  /*36d0*/  PRMT R136, RZ, 0x7610, R136 ;  /* 0x00007610ff887816 */ /* 0x000fc40000000088 */
[-C--:B------:R-:W-:Y:S02]  /*36e0*/  ISETP.GE.AND P3, PT, R85, R76.reuse, PT ;  /* 0x0000004c5500720c */ /* 0x080fe40003f66270 */
[----:B------:R-:W-:-:S07]  /*36f0*/  ISETP.GE.AND P5, PT, R93, R76, PT ;  /* 0x0000004c5d00720c */ /* 0x000fce0003fa6270 */
[----:B------:R-:W5:Y:S01]  /*3700*/  @!P4 LDG.E.U16 R136, desc[UR18][R32.64] ;  /* 0x000000122088c981 */ /* 0x000f62000c1e1500 */
[----:B------:R-:W-:Y:S01]  /*3710*/  ISETP.GE.AND P4, PT, R131, R76, PT ;  /* 0x0000004c8300720c */ /* 0x000fe20003f86270 */
[C---:B------:R-:W-:Y:S01]  /*3720*/  IMAD.WIDE R40, R165.reuse, 0x2, R40 ;  /* 0x00000002a5287825 */ /* 0x040fe200078e0228 */
[----:B------:R-:W-:Y:S02]  /*3730*/  PRMT R112, RZ, 0x7610, R112 ;  /* 0x00007610ff707816 */ /* 0x000fe40000000070 */
[----:B------:R-:W-:Y:S01]  /*3740*/  PRMT R128, RZ, 0x7610, R128 ;  /* 0x00007610ff807816 */ /* 0x000fe20000000080 */
[----:B------:R-:W-:Y:S01]  /*3750*/  IMAD.WIDE R56, R165, 0x2, R56 ;  /* 0x00000002a5387825 */ /* 0x000fe200078e0238 */
[----:B------:R-:W-:-:S03]  /*3760*/  PRMT R80, RZ, 0x7610, R80 ;  /* 0x00007610ff507816 */ /* 0x000fc60000000050 */
[----:B------:R-:W-:Y:S01]  /*3770*/  IMAD.WIDE R22, R165, 0x2, R22 ;  /* 0x00000002a5167825 */ /* 0x000fe200078e0216 */
[----:B------:R-:W5:Y:S01]  /*3780*/  @!P3 LDG.E.U16 R112, desc[UR18][R56.64] ;  /* 0x000000123870b981 */ /* 0x000f62000c1e1500 */
[----:B------:R-:W-:-:S03]  /*3790*/  ISETP.GE.AND P3, PT, R135, R76, PT ;  /* 0x0000004c8700720c */ /* 0x000fc60003f66270 */
[----:B------:R-:W5:Y:S01]  /*37a0*/  @!P5 LDG.E.U16 R128, desc[UR18][R40.64] ;  /* 0x000000122880d981 */ /* 0x000f62000c1e1500 */
[----:B------:R-:W-:-:S03]  /*37b0*/  ISETP.GE.AND P5, PT, R133, R76, PT ;  /* 0x0000004c8500720c */ /* 0x000fc60003fa6270 */
        /* <DEDUP_REMOVED lines=13> */
[-C--:B------:R-:W-:Y:S01]  /*3890*/  ISETP.GE.AND P4, PT, R119, R76.reuse, PT ;  /* 0x0000004c7700720c */ /* 0x080fe20003f86270 */
[C---:B------:R-:W-:Y:S01]  /*38a0*/  IMAD.WIDE R142, R165.reuse, 0x2, R142 ;  /* 0x00000002a58e7825 */ /* 0x040fe200078e028e */
[----:B------:R-:W-:Y:S02]  /*38b0*/  PRMT R92, RZ, 0x7610, R92 ;  /* 0x00007610ff5c7816 */ /* 0x000fe4000000005c */
[----:B------:R-:W-:Y:S01]  /*38c0*/  PRMT R98, RZ, 0x7610, R98 ;  /* 0x00007610ff627816 */ /* 0x000fe20000000062 */
[C---:B------:R-:W-:Y:S01]  /*38d0*/  IMAD.WIDE R146, R165.reuse, 0x2, R146 ;  /* 0x00000002a5927825 */ /* 0x040fe200078e0292 */
[----:B------:R-:W-:Y:S02]  /*38e0*/  PRMT R102, RZ, 0x7610, R102 ;  /* 0x00007610ff667816 */ /* 0x000fe40000000066 */
[----:B------:R-:W5:Y:S01]  /*38f0*/  @!P5 LDG.E.U16 R92, desc[UR18][R142.64] ;  /* 0x000000128e5cd981 */ /* 0x000f62000c1e1500 */
[----:B------:R-:W-:Y:S01]  /*3900*/  IMAD.WIDE R150, R165, 0x2, R150 ;  /* 0x00000002a5967825 */ /* 0x000fe200078e0296 */
[----:B------:R-:W-:-:S02]  /*3910*/  ISETP.GE.AND P5, PT, R83, R76, PT ;  /* 0x0000004c5300720c */ /* 0x000fc40003fa6270 */
        /* <DEDUP_REMOVED lines=25> */
[-C--:B------:R-:W-:Y:S02]  /*3ab0*/  ISETP.GE.AND P5, PT, R97, R76.reuse, PT ;  /* 0x0000004c6100720c */ /* 0x080fe40003fa6270 */
[-C--:B------:R-:W-:Y:S01]  /*3ac0*/  ISETP.GE.AND P4, PT, R125, R76.reuse, PT ;  /* 0x0000004c7d00720c */ /* 0x080fe20003f86270 */
[----:B------:R-:W5:Y:S01]  /*3ad0*/  @!P3 LDG.E.U16 R116, desc[UR18][R52.64] ;  /* 0x000000123474b981 */ /* 0x000f62000c1e1500 */
[----:B------:R-:W-:Y:S01]  /*3ae0*/  ISETP.GE.AND P3, PT, R111, R76, PT ;  /* 0x0000004c6f00720c */ /* 0x000fe20003f66270 */
[C---:B------:R-:W-:Y:S01]  /*3af0*/  IMAD.WIDE R48, R165.reuse, 0x2, R48 ;  /* 0x00000002a5307825 */ /* 0x040fe200078e0230 */
[----:B------:R-:W-:Y:S02]  /*3b00*/  PRMT R120, RZ, 0x7610, R120 ;  /* 0x00007610ff787816 */ /* 0x000fe40000000078 */
[----:B------:R-:W-:Y:S01]  /*3b10*/  PRMT R122, RZ, 0x7610, R122 ;  /* 0x00007610ff7a7816 */ /* 0x000fe2000000007a */
[----:B------:R-:W-:Y:S01]  /*3b20*/  IMAD.WIDE R46, R165, 0x2, R46 ;  /* 0x00000002a52e7825 */ /* 0x000fe200078e022e */
[----:B------:R-:W-:-:S02]  /*3b30*/  PRMT R124, RZ, 0x7610, R124 ;  /* 0x00007610ff7c7816 */ /* 0x000fc4000000007c */
[----:B------:R-:W-:Y:S01]  /*3b40*/  PRMT R126, RZ, 0x7610, R126 ;  /* 0x00007610ff7e7816 */ /* 0x000fe2000000007e */
[C---:B------:R-:W-:Y:S01]  /*3b50*/  IMAD.WIDE R42, R165.reuse, 0x2, R42 ;  /* 0x00000002a52a7825 */ /* 0x040fe200078e022a */
[----:B------:R-:W5:Y:S03]  /*3b60*/  @!P6 LDG.E.U16 R120, desc[UR18][R48.64] ;  /* 0x000000123078e981 */ /* 0x000f66000c1e1500 */
[----:B------:R-:W-:Y:S01]  /*3b70*/  IMAD.WIDE R44, R165, 0x2, R44 ;  /* 0x00000002a52c7825 */ /* 0x000fe200078e022c */
[----:B------:R-:W5:Y:S01]  /*3b80*/  @!P5 LDG.E.U16 R122, desc[UR18][R46.64] ;  /* 0x000000122e7ad981 */ /* 0x000f62000c1e1500 */
[-C--:B------:R-:W-:Y:S02]  /*3b90*/  ISETP.GE.AND P6, PT, R77, R76.reuse, PT ;  /* 0x0000004c4d00720c */ /* 0x080fe40003fc6270 */
[-C--:B------:R-:W-:Y:S01]  /*3ba0*/  ISETP.GE.AND P5, PT, R99, R76.reuse, PT ;  /* 0x0000004c6300720c */ /* 0x080fe20003fa6270 */
        /* <DEDUP_REMOVED lines=9> */
[----:B------:R-:W-:Y:S01]  /*3c40*/  PRMT R134, RZ, 0x7610, R134 ;  /* 0x00007610ff867816 */ /* 0x000fe20000000086 */
[C---:B------:R-:W-:Y:S01]  /*3c50*/  IMAD.WIDE R34, R165.reuse, 0x2, R34 ;  /* 0x00000002a5227825 */ /* 0x040fe200078e0222 */
[----:B------:R-:W5:Y:S03]  /*3c60*/  @!P6 LDG.E.U16 R88, desc[UR18][R138.64] ;  /* 0x000000128a58e981 */ /* 0x000f66000c1e1500 */
[----:B------:R-:W-:Y:S01]  /*3c70*/  IMAD.WIDE R36, R165, 0x2, R36 ;  /* 0x00000002a5247825 */ /* 0x000fe200078e0224 */
[----:B------:R-:W5:Y:S01]  /*3c80*/  @!P5 LDG.E.U16 R130, desc[UR18][R38.64] ;  /* 0x000000122682d981 */ /* 0x000f62000c1e1500 */
[----:B------:R-:W-:-:S02]  /*3c90*/  ISETP.GE.AND P6, PT, R105, R76, PT ;  /* 0x0000004c6900720c */ /* 0x000fc40003fc6270 */
        /* <DEDUP_REMOVED lines=14> */
[----:B------:R-:W5:Y:S04]  /*3d80*/  @!P3 LDG.E.U16 R154, desc[UR18][R28.64] ;  /* 0x000000121c9ab981 */ /* 0x000f68000c1e1500 */
[----:B------:R-:W5:Y:S04]  /*3d90*/  @!P5 LDG.E.U16 R152, desc[UR18][R30.64] ;  /* 0x000000121e98d981 */ /* 0x000f68000c1e1500 */
[----:B------:R-:W5:Y:S01]  /*3da0*/  @!P4 LDG.E.U16 R156, desc[UR18][R26.64] ;  /* 0x000000121a9cc981 */ /* 0x000f62000c1e1500 */
[----:B------:R-:W-:Y:S01]  /*3db0*/  BAR.SYNC.DEFER_BLOCKING 0x0 ;  /* 0x0000000000007b1d */ /* 0x000fe20000010000 */
[----:B------:R-:W-:Y:S01]  /*3dc0*/  ISETP.GE.AND P3, PT, R96, R76, PT ;  /* 0x0000004c6000720c */ /* 0x000fe20003f66270 */
[----:B------:R-:W-:Y:S01]  /*3dd0*/  IMAD.WIDE R8, R171, 0x2, R8 ;  /* 0x00000002ab087825 */ /* 0x000fe200078e0208 */
[----:B------:R-:W-:-:S02]  /*3de0*/  PRMT R157, RZ, 0x7610, R157 ;  /* 0x00007610ff9d7816 */ /* 0x000fc4000000009d */
[----:B------:R-:W-:Y:S01]  /*3df0*/  PRMT R159, RZ, 0x7610, R159 ;  /* 0x00007610ff9f7816 */ /* 0x000fe2000000009f */
[C---:B------:R-:W-:Y:S01]  /*3e00*/  IMAD.WIDE R10, R171.reuse, 0x2, R10 ;  /* 0x00000002ab0a7825 */ /* 0x040fe200078e020a */
[----:B------:R-:W-:Y:S02]  /*3e10*/  PRMT R161, RZ, 0x7610, R161 ;  /* 0x00007610ffa17816 */ /* 0x000fe400000000a1 */
[----:B------:R-:W-:Y:S01]  /*3e20*/  PRMT R163, RZ, 0x7610, R163 ;  /* 0x00007610ffa37816 */ /* 0x000fe200000000a3 */
[----:B------:R-:W-:-:S04]  /*3e30*/  IMAD.WIDE R12, R171, 0x2, R12 ;  /* 0x00000002ab0c7825 */ /* 0x000fc800078e020c */
[----:B------:R-:W-:-:S04]  /*3e40*/  IMAD.WIDE R16, R171, 0x2, R16 ;  /* 0x00000002ab107825 */ /* 0x000fc800078e0210 */
[----:B------:R-:W-:-:S04]  /*3e50*/  IMAD.WIDE R4, R171, 0x2, R4 ;  /* 0x00000002ab047825 */ /* 0x000fc800078e0204 */
[C---:B------:R-:W-:Y:S01]  /*3e60*/  IMAD.WIDE R6, R171.reuse, 0x2, R6 ;  /* 0x00000002ab067825 */ /* 0x040fe200078e0206 */
[----:B------:R-:W5:Y:S03]  /*3e70*/  @!P3 LDG.E.U16 R157, desc[UR18][R16.64] ;  /* 0x00000012109db981 */ /* 0x000f66000c1e1500 */
[C---:B------:R-:W-:Y:S01]  /*3e80*/  IMAD.WIDE R14, R171.reuse, 0x2, R14 ;  /* 0x00000002ab0e7825 */ /* 0x040fe200078e020e */
[----:B------:R-:W5:Y:S03]  /*3e90*/  @!P3 LDG.E.U16 R159, desc[UR18][R12.64] ;  /* 0x000000120c9fb981 */ /* 0x000f66000c1e1500 */
[----:B------:R-:W-:Y:S01]  /*3ea0*/  IMAD.WIDE R2, R171, 0x2, R2 ;  /* 0x00000002ab027825 */ /* 0x000fe200078e0202 */
[----:B------:R-:W5:Y:S04]  /*3eb0*/  @!P3 LDG.E.U16 R161, desc[UR18][R10.64] ;  /* 0x000000120aa1b981 */ /* 0x000f68000c1e1500 */
[----:B------:R-:W5:Y:S04]  /*3ec0*/  @!P3 LDG.E.U16 R163, desc[UR18][R8.64] ;  /* 0x0000001208a3b981 */ /* 0x000f68000c1e1500 */
[----:B--2---:R0:W-:Y:S04]  /*3ed0*/  STS.U16 [R137+UR9+0x4000], R78 ;  /* 0x0040004e89007988 */ /* 0x0041e80008000409 */
[----:B---3--:R1:W-:Y:S04]  /*3ee0*/  STS.U16 [R137+UR9+0x4800], R94 ;  /* 0x0048005e89007988 */ /* 0x0083e80008000409 */
[----:B----4-:R2:W-:Y:S01]  /*3ef0*/  STS.U16 [R137+UR9+0x4400], R86 ;  /* 0x0044005689007988 */ /* 0x0105e20008000409 */
[----:B0-----:R-:W-:-:S03]  /*3f00*/  PRMT R78, RZ, 0x7610, R78 ;  /* 0x00007610ff4e7816 */ /* 0x001fc6000000004e */
[----:B-----5:R0:W-:Y:S01]  /*3f10*/  STS.U16 [R137+UR9+0x4c00], R104 ;  /* 0x004c006889007988 */ /* 0x0201e20008000409 */
[----:B-1----:R-:W-:-:S03]  /*3f20*/  PRMT R94, RZ, 0x7610, R94 ;  /* 0x00007610ff5e7816 */ /* 0x002fc6000000005e */
[----:B------:R-:W3:Y:S01]  /*3f30*/  @!P3 LDG.E.U16 R78, desc[UR18][R14.64] ;  /* 0x000000120e4eb981 */ /* 0x000ee2000c1e1500 */
[----:B--2---:R-:W-:-:S03]  /*3f40*/  PRMT R86, RZ, 0x7610, R86 ;  /* 0x00007610ff567816 */ /* 0x004fc60000000056 */
[----:B------:R-:W2:Y:S01]  /*3f50*/  @!P3 LDG.E.U16 R94, desc[UR18][R4.64] ;  /* 0x00000012045eb981 */ /* 0x000ea2000c1e1500 */
[----:B0-----:R-:W-:-:S03]  /*3f60*/  PRMT R104, RZ, 0x7610, R104 ;  /* 0x00007610ff687816 */ /* 0x001fc60000000068 */
[----:B------:R-:W4:Y:S04]  /*3f70*/  @!P3 LDG.E.U16 R86, desc[UR18][R6.64] ;  /* 0x000000120656b981 */ /* 0x000f28000c1e1500 */
[----:B------:R-:W5:Y:S04]  /*3f80*/  @!P3 LDG.E.U16 R104, desc[UR18][R2.64] ;  /* 0x000000120268b981 */ /* 0x000f68000c1e1500 */
[----:B------:R0:W-:Y:S04]  /*3f90*/  STS.U16 [R137+UR9+0x5c00], R136 ;  /* 0x005c008889007988 */ /* 0x0001e80008000409 */
[----:B------:R0:W-:Y:S04]  /*3fa0*/  STS.U16 [R137+UR9+0x5000], R112 ;  /* 0x0050007089007988 */ /* 0x0001e80008000409 */
[----:B------:R0:W-:Y:S01]  /*3fb0*/  STS.U16 [R137+UR9+0x5800], R128 ;  /* 0x0058008089007988 */ /* 0x0001e20008000409 */
[----:B------:R-:W-:-:S04]  /*3fc0*/  ULEA UR11, UR5, UR9, 0x3 ;  /* 0x00000009050b7291 */ /* 0x000fc8000f8e18ff */
[----:B------:R-:W-:Y:S01]  /*3fd0*/  UIADD3 UR11, UPT, UPT, UR11, 0xa000, URZ ;  /* 0x0000a0000b0b7890 */ /* 0x000fe2000fffe0ff */
[----:B------:R0:W-:Y:S04]  /*3fe0*/  STS.U16 [R137+UR9+0x5400], R120 ;  /* 0x0054007889007988 */ /* 0x0001e80008000409 */
        /* <DEDUP_REMOVED lines=28> */
[----:B---3--:R0:W-:Y:S04]  /*41b0*/  STS.U16 [R169+UR9+0x9200], R78 ;  /* 0x0092004ea9007988 */ /* 0x0081e80008000409 */
[----:B--2---:R0:W-:Y:S04]  /*41c0*/  STS.U16 [R169+UR9+0x9a00], R94 ;  /* 0x009a005ea9007988 */ /* 0x0041e80008000409 */
[----:B----4-:R0:W-:Y:S04]  /*41d0*/  STS.U16 [R169+UR9+0x9600], R86 ;  /* 0x00960056a9007988 */ /* 0x0101e80008000409 */
[----:B-----5:R0:W-:Y:S01]  /*41e0*/  STS.U16 [R169+UR9+0x9e00], R104 ;  /* 0x009e0068a9007988 */ /* 0x0201e20008000409 */
[----:B------:R1:W-:Y:S06]  /*41f0*/  MEMBAR.ALL.CTA ;  /* 0x0000000000007992 */ /* 0x0003ec0000008000 */
[----:B-1----:R-:W1:Y:S02]  /*4200*/  FENCE.VIEW.ASYNC.S ;  /* 0x00000000000073c6 */ /* 0x002e640000000000 */
[----:B-1----:R-:W-:Y:S06]  /*4210*/  BAR.SYNC.DEFER_BLOCKING 0x0 ;  /* 0x0000000000007b1d */ /* 0x002fec0000010000 */
[----:B------:R-:W-:Y:S05]  /*4220*/  @P0 BRA `(.L_x_9) ;  /* 0x00000000004c0947 */ /* 0x000fea0003800000 */
        /* <DEDUP_REMOVED lines=9> */
[----:B------:R-:W-:Y:S01]  /*42c0*/  UMOV UR7, URZ ;  /* 0x000000ff00077c82 */ /* 0x000fe20008000000 */
[----:B------:R1:W-:Y:S01]  /*42d0*/  UTCHMMA gdesc[UR14], gdesc[UR12], tmem[UR8], tmem[UR16], idesc[UR17], UPT ;  /* 0x00ff100c0e0075ea */ /* 0x0003e2000b800008 */
        /* <DEDUP_REMOVED lines=8> */
.L_x_9:
[----:B------:R-:W-:Y:S01]  /*4360*/  UIADD3 UR5, UPT, UPT, UR5, 0x1, URZ ;  /* 0x0000000105057890 */ /* 0x000fe2000fffe0ff */
[----:B------:R-:W-:Y:S02]  /*4370*/  VIADD R66, R66, 0xffffffff ;  /* 0xffffffff42427836 */ /* 0x000fe40000000000 */
[----:B------:R-:W-:Y:S01]  /*4380*/  VIADD R76, R76, 0xffffffc0 ;  /* 0xffffffc04c4c7836 */ /* 0x000fe20000000000 */
[----:B------:R-:W-:Y:S02]  /*4390*/  UISETP.GT.AND UP0, UPT, UR5, 0x1, UPT ;  /* 0x000000010500788c */ /* 0x000fe4000bf04270 */
[----:B------:R-:W-:Y:S02]  /*43a0*/  ISETP.NE.U32.AND P3, PT, R66, RZ, PT ;  /* 0x000000ff4200720c */ /* 0x000fe40003f65070 */
[----:B-1----:R-:W-:Y:S02]  /*43b0*/  USEL UR6, URZ, 0x1, !UP0 ;  /* 0x00000001ff067887 */ /* 0x002fe4000c000000 */
[----:B------:R-:W-:-:S02]  /*43c0*/  USEL UR5, UR5, URZ, !UP0 ;  /* 0x000000ff05057287 */ /* 0x000fc4000c000000 */
[----:B------:R-:W-:-:S03]  /*43d0*/  ULOP3.LUT UR7, UR4, UR6, URZ, 0x3c, !UPT ;  /* 0x0000000604077292 */ /* 0x000fc6000f8e3cff */
[----:B------:R-:W-:-:S04]  /*43e0*/  UMOV UR6, UR4 ;  /* 0x0000000400067c82 */ /* 0x000fc80008000000 */
[----:B------:R-:W-:Y:S01]  /*43f0*/  UMOV UR4, UR7 ;  /* 0x0000000700047c82 */ /* 0x000fe20008000000 */
[----:B------:R-:W-:Y:S05]  /*4400*/  @P3 BRA `(.L_x_10) ;  /* 0xfffffff000583947 */ /* 0x000fea000383ffff */
.L_x_7:
[----:B------:R-:W-:-:S13]  /*4410*/  ISETP.GE.AND P0, PT, R73, 0x40, PT ;  /* 0x000000404900780c */ /* 0x000fda0003f06270 */
[----:B------:R-:W-:Y:S05]  /*4420*/  @!P0 BRA `(.L_x_11) ;  /* 0x0000000000108947 */ /* 0x000fea0003800000 */
[----:B------:R-:W-:-:S06]  /*4430*/  USHF.L.U32 UR6, UR6, 0x1f, URZ ;  /* 0x0000001f06067899 */ /* 0x000fcc00080006ff */
[----:B------:R-:W-:-:S04]  /*4440*/  IMAD.U32 R2, RZ, RZ, UR6 ;  /* 0x00000006ff027e24 */ /* 0x000fc8000f8e00ff */
[----:B------:R-:W1:Y:S02]  /*4450*/  SYNCS.PHASECHK.TRANS64.TRYWAIT P0, [UR11], R2 ;  /* 0x00000002ff0075a7 */ /* 0x000e64000800110b */
[----:B-1----:R-:W-:Y:S05]  /*4460*/  @!P0 BRA `(.L_x_12) ;  /* 0x0000000800d48947 */ /* 0x002fea0003800000 */
.L_x_11:
[----:B------:R-:W-:Y:S01]  /*4470*/  BAR.SYNC.DEFER_BLOCKING 0x0 ;  /* 0x0000000000007b1d */ /* 0x000fe20000010000 */
[C---:B------:R-:W-:Y:S02]  /*4480*/  LOP3.LUT R2, R0.reuse, 0x80, RZ, 0xc0, !PT ;  /* 0x0000008000027812 */ /* 0x040fe400078ec0ff */
[----:B------:R-:W-:Y:S02]  /*4490*/  LOP3.LUT R3, R0, 0x7f, RZ, 0xc0, !PT ;  /* 0x0000007f00037812 */ /* 0x000fe400078ec0ff */
[----:B------:R-:W-:Y:S01]  /*44a0*/  LEA R0, R2, UR9, 0x5 ;  /* 0x0000000902007c11 */ /* 0x000fe2000f8e28ff */
[----:B0-----:R-:W0:Y:S01]  /*44b0*/  LDCU.128 UR12, c[0x0][0x390] ;  /* 0x00007200ff0c77ac */ /* 0x001e220008000c00 */
[----:B------:R-:W-:Y:S02]  /*44c0*/  LEA R67, R67, UR9, 0x4 ;  /* 0x0000000943437c11 */ /* 0x000fe4000f8e20ff */
[----:B------:R-:W-:Y:S01]  /*44d0*/  LOP3.LUT R26, R71, 0x16, R72, 0xfe, !PT ;  /* 0x00000016471a7812 */ /* 0x000fe200078efe48 */
[----:B------:R-:W-:Y:S01]  /*44e0*/  IMAD R0, R3, 0x10, R0 ;  /* 0x0000001003007824 */ /* 0x000fe200078e0200 */
[----:B------:R-:W1:Y:S01]  /*44f0*/  LDCU UR4, c[0x0][0x3b4] ;  /* 0x00007680ff0477ac */ /* 0x000e620008000800 */
[----:B------:R-:W-:-:S02]  /*4500*/  LOP3.LUT R24, R71, 0x1a, R72, 0xfe, !PT ;  /* 0x0000001a47187812 */ /* 0x000fc400078efe48 */
[----:B------:R-:W-:Y:S01]  /*4510*/  LOP3.LUT R25, R71, 0x18, R72, 0xfe, !PT ;  /* 0x0000001847197812 */ /* 0x000fe200078efe48 */
[----:B------:R-:W2:Y:S01]  /*4520*/  LDCU UR5, c[0x0][0x3b8] ;  /* 0x00007700ff0577ac */ /* 0x000ea20008000800 */
[----:B------:R-:W3:Y:S02]  /*4530*/  @!P2 SYNCS.CCTL.IV [UR9+0xa000] ;  /* 0x00a00000ff00a9b1 */ /* 0x000ee40008000009 */
[----:B---3--:R-:W-:Y:S01]  /*4540*/  BAR.SYNC.DEFER_BLOCKING 0x0 ;  /* 0x0000000000007b1d */ /* 0x008fe20000010000 */
[C---:B0-----:R-:W-:Y:S01]  /*4550*/  ISETP.GE.AND P0, PT, R70.reuse, UR14, PT ;  /* 0x0000000e46007c0c */ /* 0x041fe2000bf06270 */
[----:B-1----:R-:W-:-:S04]  /*4560*/  IMAD R70, R70, UR4, RZ ;  /* 0x0000000446467c24 */ /* 0x002fc8000f8e02ff */
[----:B------:R-:W0:Y:S01]  /*4570*/  LDTM.x16 R4, tmem[UR10] ;  /* 0x0000000a000479ee */ /* 0x000e220008240000 */
[----:B------:R-:W1:Y:S01]  /*4580*/  @!P2 SYNCS.CCTL.IV [UR9+0xa008] ;  /* 0x00a00800ff00a9b1 */ /* 0x000e620008000009 */
[----:B------:R-:W-:Y:S01]  /*4590*/  NOP ;  /* 0x0000000000007918 */ /* 0x000fe20000000000 */
[----:B0-----:R-:W-:Y:S02]  /*45a0*/  F2FP.F16.F32.PACK_AB R4, R6, R4 ;  /* 0x000000040604723e */ /* 0x001fe400000000ff */
[----:B------:R-:W-:Y:S02]  /*45b0*/  F2FP.F16.F32.PACK_AB R20, R7, R5 ;  /* 0x000000050714723e */ /* 0x000fe400000000ff */
[----:B------:R-:W-:Y:S02]  /*45c0*/  F2FP.F16.F32.PACK_AB R5, R10, R8 ;  /* 0x000000080a05723e */ /* 0x000fe400000000ff */
[----:B------:R-:W-:Y:S02]  /*45d0*/  F2FP.F16.F32.PACK_AB R21, R11, R9 ;  /* 0x000000090b15723e */ /* 0x000fe400000000ff */
[----:B------:R-:W-:-:S02]  /*45e0*/  F2FP.F16.F32.PACK_AB R6, R14, R12 ;  /* 0x0000000c0e06723e */ /* 0x000fc400000000ff */
[----:B------:R-:W-:Y:S02]  /*45f0*/  F2FP.F16.F32.PACK_AB R22, R15, R13 ;  /* 0x0000000d0f16723e */ /* 0x000fe400000000ff */
[----:B------:R-:W-:Y:S02]  /*4600*/  F2FP.F16.F32.PACK_AB R7, R18, R16 ;  /* 0x000000101207723e */ /* 0x000fe400000000ff */
[----:B------:R-:W-:Y:S02]  /*4610*/  F2FP.F16.F32.PACK_AB R23, R19, R17 ;  /* 0x000000111317723e */ /* 0x000fe400000000ff */
[C---:B------:R-:W-:Y:S01]  /*4620*/  LEA R17, P2, R70.reuse, UR12, 0x1 ;  /* 0x0000000c46117c11 */ /* 0x040fe2000f8408ff */
[----:B-1----:R0:W-:Y:S01]  /*4630*/  STS.128 [R0], R4 ;  /* 0x0000000400007388 */ /* 0x0021e20000000c00 */
[C-C-:B------:R-:W-:Y:S02]  /*4640*/  LOP3.LUT R9, R71.reuse, 0x8, R72.reuse, 0xfe, !PT ;  /* 0x0000000847097812 */ /* 0x140fe400078efe48 */
[----:B------:R-:W-:Y:S01]  /*4650*/  LEA.HI.X.SX32 R19, R70, UR13, 0x1, P2 ;  /* 0x0000000d46137c11 */ /* 0x000fe200090f0eff */
[----:B------:R1:W-:Y:S01]  /*4660*/  STS.128 [R0+0x800], R20 ;  /* 0x0008001400007388 */ /* 0x0003e20000000c00 */
[----:B------:R-:W-:-:S02]  /*4670*/  LOP3.LUT R10, R71, 0xe, R72, 0xfe, !PT ;  /* 0x0000000e470a7812 */ /* 0x000fc400078efe48 */
[C-C-:B------:R-:W-:Y:S01]  /*4680*/  LOP3.LUT R11, R71.reuse, 0xc, R72.reuse, 0xfe, !PT ;  /* 0x0000000c470b7812 */ /* 0x140fe200078efe48 */
[----:B------:R-:W-:Y:S01]  /*4690*/  BAR.SYNC.DEFER_BLOCKING 0x0 ;  /* 0x0000000000007b1d */ /* 0x000fe20000010000 */
[C-C-:B------:R-:W-:Y:S02]  /*46a0*/  LOP3.LUT R18, R71.reuse, 0x1c, R72.reuse, 0xfe, !PT ;  /* 0x0000001c47127812 */ /* 0x140fe400078efe48 */
[C-C-:B------:R-:W-:Y:S02]  /*46b0*/  LOP3.LUT R16, R71.reuse, 0x1e, R72.reuse, 0xfe, !PT ;  /* 0x0000001e47107812 */ /* 0x140fe400078efe48 */
[C-C-:B0-----:R-:W-:Y:S02]  /*46c0*/  LOP3.LUT R4, R71.reuse, 0x2, R72.reuse, 0xfe, !PT ;  /* 0x0000000247047812 */ /* 0x141fe400078efe48 */
[C---:B------:R-:W-:Y:S02]  /*46d0*/  LOP3.LUT R7, R71.reuse, 0x4, R72, 0xfe, !PT ;  /* 0x0000000447077812 */ /* 0x040fe400078efe48 */
[----:B-1----:R-:W-:-:S02]  /*46e0*/  LOP3.LUT R0, R71, R72, RZ, 0xfc, !PT ;  /* 0x0000004847007212 */ /* 0x002fc400078efcff */
[--C-:B------:R-:W-:Y:S02]  /*46f0*/  LOP3.LUT R6, R71, 0x6, R72.reuse, 0xfe, !PT ;  /* 0x0000000647067812 */ /* 0x100fe400078efe48 */
[C---:B------:R-:W-:Y:S01]  /*4700*/  ISETP.LT.AND P3, PT, R0.reuse, UR15, !P0 ;  /* 0x0000000f00007c0c */ /* 0x040fe2000c761270 */
[----:B--2---:R-:W-:Y:S01]  /*4710*/  IMAD R0, R0, UR5, RZ ;  /* 0x0000000500007c24 */ /* 0x004fe2000f8e02ff */
[C---:B------:R-:W-:Y:S01]  /*4720*/  ISETP.LT.AND P5, PT, R7.reuse, UR15, !P0 ;  /* 0x0000000f07007c0c */ /* 0x040fe2000c7a1270 */
[----:B------:R-:W-:Y:S01]  /*4730*/  IMAD R7, R7, UR5, RZ ;  /* 0x0000000507077c24 */ /* 0x000fe2000f8e02ff */
[----:B------:R-:W-:Y:S02]  /*4740*/  ISETP.LT.AND P4, PT, R6, UR15, !P0 ;  /* 0x0000000f06007c0c */ /* 0x000fe4000c781270 */
[----:B------:R-:W-:Y:S01]  /*4750*/  LEA R2, P2, R0, R17, 0x1 ;  /* 0x0000001100027211 */ /* 0x000fe200078408ff */
[----:B------:R-:W0:Y:S01]  /*4760*/  LDS.128 R12, [R67] ;  /* 0x00000000430c7984 */ /* 0x000e220000000c00 */
[----:B------:R-:W-:-:S02]  /*4770*/  LOP3.LUT R23, R71, 0xa, R72, 0xfe, !PT ;  /* 0x0000000a47177812 */ /* 0x000fc400078efe48 */
[----:B------:R-:W-:Y:S01]  /*4780*/  LEA.HI.X.SX32 R3, R0, R19, 0x1, P2 ;  /* 0x0000001300037211 */ /* 0x000fe200010f0eff */
[C---:B------:R-:W-:Y:S01]  /*4790*/  IMAD R0, R4.reuse, UR5, RZ ;  /* 0x0000000504007c24 */ /* 0x040fe2000f8e02ff */
[----:B------:R-:W-:Y:S01]  /*47a0*/  ISETP.LT.AND P2, PT, R4, UR15, !P0 ;  /* 0x0000000f04007c0c */ /* 0x000fe2000c741270 */
[----:B------:R-:W1:Y:S01]  /*47b0*/  LDS.128 R64, [R67+0x1000] ;  /* 0x0010000043407984 */ /* 0x000e620000000c00 */
[C-C-:B------:R-:W-:Y:S02]  /*47c0*/  LOP3.LUT R22, R71.reuse, 0x10, R72.reuse, 0xfe, !PT ;  /* 0x0000001047167812 */ /* 0x140fe400078efe48 */
[C-C-:B------:R-:W-:Y:S02]  /*47d0*/  LOP3.LUT R21, R71.reuse, 0x12, R72.reuse, 0xfe, !PT ;  /* 0x0000001247157812 */ /* 0x140fe400078efe48 */
[----:B------:R-:W-:Y:S01]  /*47e0*/  LOP3.LUT R20, R71, 0x14, R72, 0xfe, !PT ;  /* 0x0000001447147812 */ /* 0x000fe200078efe48 */
[----:B0-----:R0:W-:Y:S01]  /*47f0*/  @P3 STG.E.U16 desc[UR18][R2.64], R12 ;  /* 0x0000000c02003986 */ /* 0x0011e2000c101512 */
[----:B------:R-:W-:-:S04]  /*4800*/  LEA R4, P3, R0, R17, 0x1 ;  /* 0x0000001100047211 */ /* 0x000fc800078608ff */
[----:B------:R-:W-:Y:S01]  /*4810*/  LEA.HI.X.SX32 R5, R0, R19, 0x1, P3 ;  /* 0x0000001300057211 */ /* 0x000fe200018f0eff */
[----:B------:R-:W-:Y:S01]  /*4820*/  IMAD R0, R6, UR5, RZ ;  /* 0x0000000506007c24 */ /* 0x000fe2000f8e02ff */
[----:B------:R-:W-:Y:S02]  /*4830*/  LEA R6, P6, R7, R17, 0x1 ;  /* 0x0000001107067211 */ /* 0x000fe400078c08ff */
[C---:B------:R-:W-:Y:S01]  /*4840*/  ISETP.LT.AND P3, PT, R9.reuse, UR15, !P0 ;  /* 0x0000000f09007c0c */ /* 0x040fe2000c761270 */
[----:B------:R-:W-:Y:S01]  /*4850*/  IMAD R9, R9, UR5, RZ ;  /* 0x0000000509097c24 */ /* 0x000fe2000f8e02ff */
[----:B------:R-:W-:Y:S02]  /*4860*/  LEA.HI.X.SX32 R7, R7, R19, 0x1, P6 ;  /* 0x0000001307077211 */ /* 0x000fe400030f0eff */
[----:B0-----:R-:W-:Y:S01]  /*4870*/  PRMT R3, R12, 0x7632, R3 ;  /* 0x000076320c037816 */ /* 0x001fe20000000003 */
[----:B------:R-:W-:Y:S01]  /*4880*/  IMAD R12, R18, UR5, RZ ;  /* 0x00000005120c7c24 */ /* 0x000fe2000f8e02ff */
[----:B------:R-:W-:-:S03]  /*4890*/  LEA R8, P6, R9, R17, 0x1 ;  /* 0x0000001109087211 */ /* 0x000fc600078c08ff */
[----:B------:R0:W-:Y:S01]  /*48a0*/  @P2 STG.E.U16 desc[UR18][R4.64], R3 ;  /* 0x0000000304002986 */ /* 0x0001e2000c101512 */
[C---:B------:R-:W-:Y:S02]  /*48b0*/  LEA R2, P2, R0.reuse, R17, 0x1 ;  /* 0x0000001100027211 */ /* 0x040fe400078408ff */
[-C--:B------:R-:W-:Y:S01]  /*48c0*/  LEA.HI.X.SX32 R9, R9, R19.reuse, 0x1, P6 ;  /* 0x0000001309097211 */ /* 0x080fe200030f0eff */
[----:B------:R2:W-:Y:S01]  /*48d0*/  @P5 STG.E.U16 desc[UR18][R6.64], R13 ;  /* 0x0000000d06005986 */ /* 0x0005e2000c101512 */
[C---:B------:R-:W-:Y:S01]  /*48e0*/  ISETP.LT.AND P5, PT, R11.reuse, UR15, !P0 ;  /* 0x0000000f0b007c0c */ /* 0x040fe2000c7a1270 */
[----:B------:R-:W-:Y:S01]  /*48f0*/  IMAD R11, R11, UR5, RZ ;  /* 0x000000050b0b7c24 */ /* 0x000fe2000f8e02ff */
[----:B0-----:R-:W-:Y:S01]  /*4900*/  LEA.HI.X.SX32 R3, R0, R19, 0x1, P2 ;  /* 0x0000001300037211 */ /* 0x001fe200010f0eff */
[----:B------:R-:W-:Y:S01]  /*4910*/  IMAD R0, R23, UR5, RZ ;  /* 0x0000000517007c24 */ /* 0x000fe2000f8e02ff */
[----:B------:R-:W-:Y:S02]  /*4920*/  PRMT R5, R13, 0x7632, R5 ;  /* 0x000076320d057816 */ /* 0x000fe40000000005 */
[----:B------:R-:W-:Y:S01]  /*4930*/  ISETP.LT.AND P2, PT, R23, UR15, !P0 ;  /* 0x0000000f17007c0c */ /* 0x000fe2000c741270 */
[----:B--2---:R-:W-:-:S02]  /*4940*/  IMAD R7, R22, UR5, RZ ;  /* 0x0000000516077c24 */ /* 0x004fc4000f8e02ff */
[----:B------:R0:W-:Y:S01]  /*4950*/  @P4 STG.E.U16 desc[UR18][R2.64], R5 ;  /* 0x0000000502004986 */ /* 0x0001e2000c101512 */
[----:B------:R-:W-:Y:S01]  /*4960*/  LEA R4, P4, R0, R17, 0x1 ;  /* 0x0000001100047211 */ /* 0x000fe200078808ff */
[----:B------:R-:W-:Y:S02]  /*4970*/  IMAD R13, R16, UR5, RZ ;  /* 0x00000005100d7c24 */ /* 0x000fe4000f8e02ff */
[----:B------:R2:W-:Y:S01]  /*4980*/  @P3 STG.E.U16 desc[UR18][R8.64], R14 ;  /* 0x0000000e08003986 */ /* 0x0005e2000c101512 */
[----:B0-----:R-:W-:Y:S01]  /*4990*/  LEA.HI.X.SX32 R5, R0, R19, 0x1, P4 ;  /* 0x0000001300057211 */ /* 0x001fe200020f0eff */
[----:B------:R-:W-:Y:S01]  /*49a0*/  IMAD R0, R10, UR5, RZ ;  /* 0x000000050a007c24 */ /* 0x000fe2000f8e02ff */
[----:B------:R-:W-:Y:S02]  /*49b0*/  PRMT R3, R14, 0x7632, R3 ;  /* 0x000076320e037816 */ /* 0x000fe40000000003 */
[----:B------:R-:W-:Y:S01]  /*49c0*/  ISETP.LT.AND P4, PT, R10, UR15, !P0 ;  /* 0x0000000f0a007c0c */ /* 0x000fe2000c781270 */
[----:B--2---:R-:W-:Y:S01]  /*49d0*/  IMAD R8, R21, UR5, RZ ;  /* 0x0000000515087c24 */ /* 0x004fe2000f8e02ff */
[-C--:B------:R-:W-:Y:S01]  /*49e0*/  LEA R10, P3, R11, R17.reuse, 0x1 ;  /* 0x000000110b0a7211 */ /* 0x080fe200078608ff */
[----:B------:R0:W-:Y:S01]  /*49f0*/  @P2 STG.E.U16 desc[UR18][R4.64], R3 ;  /* 0x0000000304002986 */ /* 0x0001e2000c101512 */
[----:B------:R-:W-:-:S02]  /*4a00*/  LEA R2, P6, R0, R17, 0x1 ;  /* 0x0000001100027211 */ /* 0x000fc400078c08ff */
[----:B------:R-:W-:Y:S02]  /*4a10*/  ISETP.LT.AND P2, PT, R22, UR15, !P0 ;  /* 0x0000000f16007c0c */ /* 0x000fe4000c741270 */
[----:B------:R-:W-:Y:S02]  /*4a20*/  LEA.HI.X.SX32 R11, R11, R19, 0x1, P3 ;  /* 0x000000130b0b7211 */ /* 0x000fe400018f0eff */
[----:B------:R-:W-:-:S03]  /*4a30*/  ISETP.LT.AND P3, PT, R21, UR15, !P0 ;  /* 0x0000000f15007c0c */ /* 0x000fc6000c761270 */
[----:B------:R2:W-:Y:S01]  /*4a40*/  @P5 STG.E.U16 desc[UR18][R10.64], R15 ;  /* 0x0000000f0a005986 */ /* 0x0005e2000c101512 */
[----:B0-----:R-:W-:Y:S01]  /*4a50*/  LEA.HI.X.SX32 R3, R0, R19, 0x1, P6 ;  /* 0x0000001300037211 */ /* 0x001fe200030f0eff */
[----:B------:R-:W-:Y:S01]  /*4a60*/  IMAD R0, R20, UR5, RZ ;  /* 0x0000000514007c24 */ /* 0x000fe2000f8e02ff */
[----:B------:R-:W-:Y:S02]  /*4a70*/  LEA R6, P6, R7, R17, 0x1 ;  /* 0x0000001107067211 */ /* 0x000fe400078c08ff */
[----:B------:R-:W-:Y:S02]  /*4a80*/  PRMT R5, R15, 0x7632, R5 ;  /* 0x000076320f057816 */ /* 0x000fe40000000005 */
[----:B------:R-:W-:Y:S02]  /*4a90*/  LEA.HI.X.SX32 R7, R7, R19, 0x1, P6 ;  /* 0x0000001307077211 */ /* 0x000fe400030f0eff */
[----:B------:R-:W-:Y:S01]  /*4aa0*/  LEA R4, P5, R8, R17, 0x1 ;  /* 0x0000001108047211 */ /* 0x000fe200078a08ff */
[----:B------:R0:W-:Y:S01]  /*4ab0*/  @P4 STG.E.U16 desc[UR18][R2.64], R5 ;  /* 0x0000000502004986 */ /* 0x0001e2000c101512 */
[----:B------:R-:W-:Y:S01]  /*4ac0*/  ISETP.LT.AND P6, PT, R20, UR15, !P0 ;  /* 0x0000000f14007c0c */ /* 0x000fe2000c7c1270 */
[----:B--2---:R-:W-:Y:S01]  /*4ad0*/  IMAD R10, R26, UR5, RZ ;  /* 0x000000051a0a7c24 */ /* 0x004fe2000f8e02ff */
[----:B------:R-:W-:Y:S01]  /*4ae0*/  ISETP.LT.AND P4, PT, R25, UR15, !P0 ;  /* 0x0000000f19007c0c */ /* 0x000fe2000c781270 */
[----:B-1----:R-:W-:Y:S01]  /*4af0*/  @P2 STG.E.U16 desc[UR18][R6.64], R64 ;  /* 0x0000004006002986 */ /* 0x002fe2000c101512 */
[----:B------:R-:W-:Y:S01]  /*4b00*/  IMAD R11, R24, UR5, RZ ;  /* 0x00000005180b7c24 */ /* 0x000fe2000f8e02ff */
[----:B0-----:R-:W-:-:S02]  /*4b10*/  LEA.HI.X.SX32 R5, R8, R19, 0x1, P5 ;  /* 0x0000001308057211 */ /* 0x001fc400028f0eff */
[----:B------:R-:W-:Y:S02]  /*4b20*/  LEA R8, P2, R0, R17, 0x1 ;  /* 0x0000001100087211 */ /* 0x000fe400078408ff */
[----:B------:R-:W-:Y:S02]  /*4b30*/  PRMT R3, R64, 0x7632, R3 ;  /* 0x0000763240037816 */ /* 0x000fe40000000003 */
[----:B------:R-:W-:Y:S01]  /*4b40*/  LEA.HI.X.SX32 R9, R0, R19, 0x1, P2 ;  /* 0x0000001300097211 */ /* 0x000fe200010f0eff */
[----:B------:R-:W-:Y:S01]  /*4b50*/  IMAD R0, R25, UR5, RZ ;  /* 0x0000000519007c24 */ /* 0x000fe2000f8e02ff */
[----:B------:R-:W-:Y:S01]  /*4b60*/  LEA R2, P2, R10, R17, 0x1 ;  /* 0x000000110a027211 */ /* 0x000fe200078408ff */
[----:B------:R0:W-:Y:S01]  /*4b70*/  @P3 STG.E.U16 desc[UR18][R4.64], R3 ;  /* 0x0000000304003986 */ /* 0x0001e2000c101512 */
[----:B------:R-:W-:Y:S02]  /*4b80*/  ISETP.LT.AND P5, PT, R26, UR15, !P0 ;  /* 0x0000000f1a007c0c */ /* 0x000fe4000c7a1270 */
[----:B------:R-:W-:Y:S01]  /*4b90*/  ISETP.LT.AND P3, PT, R24, UR15, !P0 ;  /* 0x0000000f18007c0c */ /* 0x000fe2000c761270 */
[----:B------:R1:W-:Y:S01]  /*4ba0*/  @P6 STG.E.U16 desc[UR18][R8.64], R65 ;  /* 0x0000004108006986 */ /* 0x0003e2000c101512 */
[----:B0-----:R-:W-:-:S02]  /*4bb0*/  LEA.HI.X.SX32 R3, R10, R19, 0x1, P2 ;  /* 0x000000130a037211 */ /* 0x001fc400010f0eff */
[CC--:B------:R-:W-:Y:S02]  /*4bc0*/  LEA R4, P6, R0.reuse, R17.reuse, 0x1 ;  /* 0x0000001100047211 */ /* 0x0c0fe400078c08ff */
[C---:B------:R-:W-:Y:S02]  /*4bd0*/  LEA R6, P2, R11.reuse, R17, 0x1 ;  /* 0x000000110b067211 */ /* 0x040fe400078408ff */
[-C--:B------:R-:W-:Y:S02]  /*4be0*/  LEA.HI.X.SX32 R5, R0, R19.reuse, 0x1, P6 ;  /* 0x0000001300057211 */ /* 0x080fe400030f0eff */
[----:B------:R-:W-:Y:S02]  /*4bf0*/  LEA.HI.X.SX32 R7, R11, R19, 0x1, P2 ;  /* 0x000000130b077211 */ /* 0x000fe400010f0eff */
[----:B------:R-:W-:Y:S02]  /*4c00*/  LEA R10, P6, R12, R17, 0x1 ;  /* 0x000000110c0a7211 */ /* 0x000fe400078c08ff */
[----:B------:R-:W-:-:S02]  /*4c10*/  ISETP.LT.AND P2, PT, R18, UR15, !P0 ;  /* 0x0000000f12007c0c */ /* 0x000fc4000c741270 */
[----:B------:R-:W-:Y:S02]  /*4c20*/  ISETP.LT.AND P0, PT, R16, UR15, !P0 ;  /* 0x0000000f10007c0c */ /* 0x000fe4000c701270 */
[----:B-1----:R-:W-:Y:S02]  /*4c30*/  PRMT R65, R65, 0x7632, R65 ;  /* 0x0000763241417816 */ /* 0x002fe40000000041 */
[----:B------:R-:W-:Y:S02]  /*4c40*/  LEA.HI.X.SX32 R11, R12, R19, 0x1, P6 ;  /* 0x000000130c0b7211 */ /* 0x000fe400030f0eff */
[----:B------:R-:W-:Y:S01]  /*4c50*/  LEA R8, P6, R13, R17, 0x1 ;  /* 0x000000110d087211 */ /* 0x000fe200078c08ff */
[----:B------:R0:W-:Y:S01]  /*4c60*/  @P5 STG.E.U16 desc[UR18][R2.64], R65 ;  /* 0x0000004102005986 */ /* 0x0001e2000c101512 */
[----:B------:R-:W-:Y:S02]  /*4c70*/  PRMT R0, R67, 0x7632, R0 ;  /* 0x0000763243007816 */ /* 0x000fe40000000000 */
[----:B------:R-:W-:Y:S01]  /*4c80*/  LEA.HI.X.SX32 R9, R13, R19, 0x1, P6 ;  /* 0x000000130d097211 */ /* 0x000fe200030f0eff */
[----:B------:R1:W-:Y:S01]  /*4c90*/  @P4 STG.E.U16 desc[UR18][R4.64], R66 ;  /* 0x0000004204004986 */ /* 0x0003e2000c101512 */
[----:B0-----:R-:W-:-:S05]  /*4ca0*/  PRMT R3, R66, 0x7632, R3 ;  /* 0x0000763242037816 */ /* 0x001fca0000000003 */
[----:B------:R1:W-:Y:S04]  /*4cb0*/  @P3 STG.E.U16 desc[UR18][R6.64], R3 ;  /* 0x0000000306003986 */ /* 0x0003e8000c101512 */
[----:B------:R1:W-:Y:S04]  /*4cc0*/  @P2 STG.E.U16 desc[UR18][R10.64], R67 ;  /* 0x000000430a002986 */ /* 0x0003e8000c101512 */
[----:B------:R1:W-:Y:S01]  /*4cd0*/  @P0 STG.E.U16 desc[UR18][R8.64], R0 ;  /* 0x0000000008000986 */ /* 0x0003e2000c101512 */
[----:B------:R-:W-:Y:S06]  /*4ce0*/  BAR.SYNC.DEFER_BLOCKING 0x0 ;  /* 0x0000000000007b1d */ /* 0x000fec0000010000 */
[----:B------:R-:W-:Y:S05]  /*4cf0*/  @P1 BRA `(.L_x_13) ;  /* 0x00000000009c1947 */ /* 0x000fea0003800000 */
[----:B------:R-:W0:Y:S01]  /*4d00*/  S2UR UR5, SR_CgaCtaId ;  /* 0x00000000000579c3 */ /* 0x000e220000008800 */
[----:B------:R-:W-:Y:S01]  /*4d10*/  NOP ;  /* 0x0000000000007918 */ /* 0x000fe20000000000 */
[----:B------:R-:W-:Y:S01]  /*4d20*/  UMOV UR4, 0x50 ;  /* 0x0000005000047882 */ /* 0x000fe20000000000 */
[----:B-1----:R-:W-:Y:S02]  /*4d30*/  IMAD.U32 R0, RZ, RZ, UR8 ;  /* 0x00000008ff007e24 */ /* 0x002fe4000f8e00ff */
[----:B------:R-:W-:-:S03]  /*4d40*/  IMAD.MOV.U32 R3, RZ, RZ, 0x1 ;  /* 0x00000001ff037424 */ /* 0x000fc600078e00ff */
[----:B------:R-:W-:-:S04]  /*4d50*/  LOP3.LUT R0, R0, 0xffff, RZ, 0xc0, !PT ;  /* 0x0000ffff00007812 */ /* 0x000fc800078ec0ff */
[----:B------:R-:W-:-:S05]  /*4d60*/  SHF.R.U32.HI R0, RZ, 0x5, R0 ;  /* 0x00000005ff007819 */ /* 0x000fca0000011600 */
[----:B------:R-:W-:Y:S01]  /*4d70*/  VIADD R2, R0, 0x10 ;  /* 0x0000001000027836 */ /* 0x000fe20000000000 */
[----:B------:R-:W-:Y:S01]  /*4d80*/  SHF.L.U32 R0, R3, R0, RZ ;  /* 0x0000000003007219 */ /* 0x000fe200000006ff */
[----:B0-----:R-:W-:-:S03]  /*4d90*/  ULEA UR6, UR5, UR4, 0x18 ;  /* 0x0000000405067291 */ /* 0x001fc6000f8ec0ff */
[----:B------:R-:W-:-:S04]  /*4da0*/  SHF.L.U32 R3, R3, R2, RZ ;  /* 0x0000000203037219 */ /* 0x000fc800000006ff */
[----:B------:R-:W-:Y:S02]  /*4db0*/  LOP3.LUT R0, R3, R0, RZ, 0xfc, !PT ;  /* 0x0000000003007212 */ /* 0x000fe400078efcff */
[----:B------:R-:W0:Y:S02]  /*4dc0*/  LDS R5, [UR6] ;  /* 0x00000006ff057984 */ /* 0x000e240008000800 */
[C---:B------:R-:W-:Y:S02]  /*4dd0*/  LOP3.LUT R2, R0.reuse, 0xffff, RZ, 0xc0, !PT ;  /* 0x0000ffff00027812 */ /* 0x040fe400078ec0ff */
[----:B0-----:R-:W-:-:S04]  /*4de0*/  LOP3.LUT R3, R0, 0xffff, R5, 0x80, !PT ;  /* 0x0000ffff00037812 */ /* 0x001fc800078e8005 */
[----:B------:R-:W-:-:S13]  /*4df0*/  ISETP.NE.AND P0, PT, R3, R2, PT ;  /* 0x000000020300720c */ /* 0x000fda0003f05270 */
[----:B------:R-:W-:Y:S05]  /*4e00*/  @P0 BRA `(.L_x_14) ;  /* 0x0000000000500947 */ /* 0x000fea0003800000 */
[----:B------:R-:W-:Y:S02]  /*4e10*/  SHF.R.U32.HI R5, RZ, 0x10, R5 ;  /* 0x00000010ff057819 */ /* 0x000fe40000011605 */
[----:B------:R-:W-:-:S04]  /*4e20*/  SHF.R.U32.HI R2, RZ, 0x10, R0 ;  /* 0x00000010ff027819 */ /* 0x000fc80000011600 */
[----:B------:R-:W-:-:S04]  /*4e30*/  LOP3.LUT R5, R5, R2, RZ, 0xc0, !PT ;  /* 0x0000000205057212 */ /* 0x000fc800078ec0ff */
[----:B------:R-:W-:-:S13]  /*4e40*/  ISETP.NE.AND P0, PT, R5, R2, PT ;  /* 0x000000020500720c */ /* 0x000fda0003f05270 */
[----:B------:R-:W-:Y:S05]  /*4e50*/  @P0 BRA `(.L_x_15) ;  /* 0x0000000000300947 */ /* 0x000fea0003800000 */
[----:B------:R-:W-:Y:S01]  /*4e60*/  R2UR UR4, R0 ;  /* 0x00000000000472ca */ /* 0x000fe200000e0000 */
[----:B------:R-:W-:Y:S01]  /*4e70*/  VOTEU.ANY UR5, UPT, PT ;  /* 0x0000000000057886 */ /* 0x000fe200038e0100 */
[----:B------:R-:W0:Y:S01]  /*4e80*/  S2R R0, SR_LANEID ;  /* 0x0000000000007919 */ /* 0x000e220000000000 */
[----:B------:R-:W-:-:S10]  /*4e90*/  UFLO.U32 UR5, UR5 ;  /* 0x00000005000572bd */ /* 0x000fd400080e0000 */
[----:B------:R-:W-:-:S06]  /*4ea0*/  ULOP3.LUT UR4, URZ, UR4, URZ, 0x33, !UPT ;  /* 0x00000004ff047292 */ /* 0x000fcc000f8e33ff */
[----:B------:R-:W-:-:S04]  /*4eb0*/  IMAD.U32 R2, RZ, RZ, UR4 ;  /* 0x00000004ff027e24 */ /* 0x000fc8000f8e00ff */
[----:B------:R-:W1:Y:S02]  /*4ec0*/  REDUX UR7, R2 ;  /* 0x00000000020773c4 */ /* 0x000e640000000000 */
[----:B------:R2:W-:Y:S01]  /*4ed0*/  UTCATOMSWS.AND URZ, UR4 ;  /* 0x0000000400ff79e3 */ /* 0x0005e20008000000 */
[----:B0-----:R-:W-:Y:S01]  /*4ee0*/  ISETP.EQ.U32.AND P0, PT, R0, UR5, PT ;  /* 0x0000000500007c0c */ /* 0x001fe2000bf02070 */
[----:B-1----:R-:W-:-:S12]  /*4ef0*/  IMAD.U32 R0, RZ, RZ, UR7 ;  /* 0x00000007ff007e24 */ /* 0x002fd8000f8e00ff */
[----:B------:R2:W-:Y:S01]  /*4f00*/  @P0 ATOMS.AND RZ, [UR6], R0 ;  /* 0x00000000ffff098c */ /* 0x0005e2000a800006 */
[----:B------:R-:W-:Y:S05]  /*4f10*/  BRA `(.L_x_13) ;  /* 0x0000000000147947 */ /* 0x000fea0003800000 */
.L_x_15:
[----:B------:R-:W-:-:S07]  /*4f20*/  MOV R2, 0x4f40 ;  /* 0x00004f4000027802 */ /* 0x000fce0000000f00 */
[----:B------:R-:W-:Y:S05]  /*4f30*/  CALL.REL.NOINC `($__internal_0_$__cuda_sm10x_tcgen05_guardrail_trap_col_being_dealloced_not_returned_by_alloc) ;  /* 0x00000000002c7944 */ /* 0x000fea0003c00000 */
[----:B------:R-:W-:Y:S05]  /*4f40*/  BRA `(.L_x_13) ;  /* 0x0000000000087947 */ /* 0x000fea0003800000 */
.L_x_14:
[----:B------:R-:W-:-:S07]  /*4f50*/  MOV R2, 0x4f70 ;  /* 0x00004f7000027802 */ /* 0x000fce0000000f00 */
[----:B------:R-:W-:Y:S05]  /*4f60*/  CALL.REL.NOINC `($__internal_2_$__cuda_sm10x_tcgen05_guardrail_trap_unallocated_columns_being_dealloced) ;  /* 0x0000000000387944 */ /* 0x000fea0003c00000 */
.L_x_13:
[----:B------:R-:W-:Y:S01]  /*4f70*/  NOP ;  /* 0x0000000000007918 */ /* 0x000fe20000000000 */
[----:B--2---:R-:W-:Y:S05]  /*4f80*/  EXIT ;  /* 0x000000000000794d */ /* 0x004fea0003800000 */
.L_x_8:
[----:B------:R-:W0:Y:S02]  /*4f90*/  SYNCS.PHASECHK.TRANS64.TRYWAIT P4, [UR11], R78 ;  /* 0x0000004eff0075a7 */ /* 0x000e24000808110b */
[----:B0-----:R-:W-:Y:S05]  /*4fa0*/  @!P4 BRA `(.L_x_8) ;  /* 0xfffffffc00f8c947 */ /* 0x001fea000383ffff */
[----:B------:R-:W-:Y:S05]  /*4fb0*/  BRA `(.L_x_16) ;  /* 0xffffffe400847947 */ /* 0x000fea000383ffff */
.L_x_12:
[----:B------:R-:W1:Y:S02]  /*4fc0*/  SYNCS.PHASECHK.TRANS64.TRYWAIT P0, [UR11], R2 ;  /* 0x00000002ff0075a7 */ /* 0x000e64000800110b */
[----:B-1----:R-:W-:Y:S05]  /*4fd0*/  @!P0 BRA `(.L_x_12) ;  /* 0xfffffffc00f88947 */ /* 0x002fea000383ffff */
[----:B------:R-:W-:Y:S05]  /*4fe0*/  BRA `(.L_x_11) ;  /* 0xfffffff400207947 */ /* 0x000fea000383ffff */
        .weak           $__internal_0_$__cuda_sm10x_tcgen05_guardrail_trap_col_being_dealloced_not_returned_by_alloc
        .type           $__internal_0_$__cuda_sm10x_tcgen05_guardrail_trap_col_being_dealloced_not_returned_by_alloc,@function
        .size           $__internal_0_$__cuda_sm10x_tcgen05_guardrail_trap_col_being_dealloced_not_returned_by_alloc,($__internal_1_$__cuda_sm10x_tcgen05_guardrail_trap_phase_invalid_during_alloc - $__internal_0_$__cuda_sm10x_tcgen05_guardrail_trap_col_being_dealloced_not_returned_by_alloc)
$__internal_0_$__cuda_sm10x_tcgen05_guardrail_trap_col_being_dealloced_not_returned_by_alloc:
[----:B------:R-:W-:Y:S05]  /*4ff0*/  BPT.TRAP 0x1 ;  /* 0x000000040000795c */ /* 0x000fea0000300000 */
[----:B------:R-:W-:-:S04]  /*5000*/  IMAD.MOV.U32 R3, RZ, RZ, 0x0 ;  /* 0x00000000ff037424 */ /* 0x000fc800078e00ff */
[----:B------:R-:W-:Y:S05]  /*5010*/  RET.REL.NODEC R2 `(matmul_kernel) ;  /* 0xffffffac02f87950 */ /* 0x000fea0003c3ffff */
        .weak           $__internal_1_$__cuda_sm10x_tcgen05_guardrail_trap_phase_invalid_during_alloc
        .type           $__internal_1_$__cuda_sm10x_tcgen05_guardrail_trap_phase_invalid_during_alloc,@function
        .size           $__internal_1_$__cuda_sm10x_tcgen05_guardrail_trap_phase_invalid_during_alloc,($__internal_2_$__cuda_sm10x_tcgen05_guardrail_trap_unallocated_columns_being_dealloced - $__internal_1_$__cuda_sm10x_tcgen05_guardrail_trap_phase_invalid_during_alloc)
$__internal_1_$__cuda_sm10x_tcgen05_guardrail_trap_phase_invalid_during_alloc:
[----:B------:R-:W-:Y:S05]  /*5020*/  BPT.TRAP 0x1 ;  /* 0x000000040000795c */ /* 0x000fea0000300000 */
[----:B------:R-:W-:-:S04]  /*5030*/  IMAD.MOV.U32 R3, RZ, RZ, 0x0 ;  /* 0x00000000ff037424 */ /* 0x000fc800078e00ff */
[----:B------:R-:W-:Y:S05]  /*5040*/  RET.REL.NODEC R2 `(matmul_kernel) ;  /* 0xffffffac02ec7950 */ /* 0x000fea0003c3ffff */
        .weak           $__internal_2_$__cuda_sm10x_tcgen05_guardrail_trap_unallocated_columns_being_dealloced
        .type           $__internal_2_$__cuda_sm10x_tcgen05_guardrail_trap_unallocated_columns_being_dealloced,@function
        .size           $__internal_2_$__cuda_sm10x_tcgen05_guardrail_trap_unallocated_columns_being_dealloced,(.L_x_20 - $__internal_2_$__cuda_sm10x_tcgen05_guardrail_trap_unallocated_columns_being_dealloced)
$__internal_2_$__cuda_sm10x_tcgen05_guardrail_trap_unallocated_columns_being_dealloced:
[----:B------:R-:W-:Y:S05]  /*5050*/  BPT.TRAP 0x1 ;  /* 0x000000040000795c */ /* 0x000fea0000300000 */
[----:B------:R-:W-:-:S04]  /*5060*/  IMAD.MOV.U32 R3, RZ, RZ, 0x0 ;  /* 0x00000000ff037424 */ /* 0x000fc800078e00ff */
[----:B------:R-:W-:Y:S05]  /*5070*/  RET.REL.NODEC R2 `(matmul_kernel) ;  /* 0xffffffac02e07950 */ /* 0x000fea0003c3ffff */
.L_x_17:
[----:B------:R-:W-:-:S00]  /*5080*/  BRA `(.L_x_17) ;  /* 0xfffffffc00fc7947 */ /* 0x000fc0000383ffff */
[----:B------:R-:W-:-:S00]  /*5090*/  NOP ;  /* 0x0000000000007918 */ /* 0x000fc00000000000 */
        /* <DEDUP_REMOVED lines=14> */
.L_x_20:


//--------------------- .nv.shared.matmul_kernel  --------------------------
	.section	.nv.shared.matmul_kernel,"aw",@nobits
	.sectionflags	@""
	.align	16
	.zero		1024


//--------------------- .nv.shared.reserved.0     --------------------------
	.section	.nv.shared.reserved.0,"aw",@nobits
	.align	8
	.weak		__nv_reservedSMEM_offset_0_alias
	.size		__nv_reservedSMEM_offset_0_alias, 0, 64
	.other		__nv_reservedSMEM_offset_0_alias,@"STO_CUDA_RESERVED_SHARED STV_DEFAULT"
__nv_reservedSMEM_offset_0_alias:
	.zero		0
.nv.shared.reserved.0:
	.zero		64
	.weak		__nv_reservedSMEM_allocation_phase
	.type		__nv_reservedSMEM_allocation_phase,@object
	.size		__nv_reservedSMEM_allocation_phase,(.L_0 - __nv_reservedSMEM_allocation_phase)
__nv_reservedSMEM_allocation_phase:
	.zero		1
.L_0:
	.zero		7
	.weak		__nv_reservedSMEM_devtool_atexit_pc
	.type		__nv_reservedSMEM_devtool_atexit_pc,@object
	.size		__nv_reservedSMEM_devtool_atexit_pc,(__nv_reservedSMEM_allocation_mask - __nv_reservedSMEM_devtool_atexit_pc)
__nv_reservedSMEM_devtool_atexit_pc:
	.zero		8
	.weak		__nv_reservedSMEM_allocation_mask
	.type		__nv_reservedSMEM_allocation_mask,@object
	.size		__nv_reservedSMEM_allocation_mask,(.L_2 - __nv_reservedSMEM_allocation_mask)
__nv_reservedSMEM_allocation_mask:
	.zero		4
.L_2:


//--------------------- .nv.constant0.matmul_kernel --------------------------
	.section	.nv.constant0.matmul_kernel,"a",@progbits
	.sectionflags	@""
	.align	4
.nv.constant0.matmul_kernel:
	.zero		976


//--------------------- SYMBOLS --------------------------

	.type		.nv.reservedSmem.offset0,@object
	.size		.nv.reservedSmem.offset0,0x4
	.type		.nv.reservedSmem.cap,@object
	.size		.nv.reservedSmem.cap,0x4
